//
// Generated by NVIDIA NVVM Compiler
//
// Compiler Build ID: CL-36424714
// Cuda compilation tools, release 13.0, V13.0.88
// Based on NVVM 20.0.0
//

.version 9.0
.target sm_100
.address_size 64

	// .globl	_Z12vecMultiTestPdS_S_yy

.visible .entry _Z12vecMultiTestPdS_S_yy(
	.param .u64 .ptr .align 1 _Z12vecMultiTestPdS_S_yy_param_0,
	.param .u64 .ptr .align 1 _Z12vecMultiTestPdS_S_yy_param_1,
	.param .u64 .ptr .align 1 _Z12vecMultiTestPdS_S_yy_param_2,
	.param .u64 _Z12vecMultiTestPdS_S_yy_param_3,
	.param .u64 _Z12vecMultiTestPdS_S_yy_param_4
)
{
	.reg .pred 	%p<16>;
	.reg .b32 	%r<8>;
	.reg .b64 	%rd<102>;
	.reg .b64 	%fd<86>;

	ld.param.u64 	%rd21, [_Z12vecMultiTestPdS_S_yy_param_0];
	ld.param.u64 	%rd22, [_Z12vecMultiTestPdS_S_yy_param_1];
	ld.param.u64 	%rd23, [_Z12vecMultiTestPdS_S_yy_param_2];
	ld.param.u64 	%rd24, [_Z12vecMultiTestPdS_S_yy_param_3];
	ld.param.u64 	%rd20, [_Z12vecMultiTestPdS_S_yy_param_4];
	cvta.to.global.u64 	%rd1, %rd21;
	cvta.to.global.u64 	%rd2, %rd23;
	cvta.to.global.u64 	%rd3, %rd22;
	mov.u32 	%r2, %ctaid.x;
	mov.u32 	%r3, %ntid.x;
	mov.u32 	%r4, %tid.x;
	mad.lo.s32 	%r1, %r2, %r3, %r4;
	cvt.u64.u32 	%rd4, %r1;
	add.s64 	%rd25, %rd4, %rd20;
	add.s64 	%rd26, %rd25, -1;
	setp.ge.u64 	%p1, %rd26, %rd24;
	@%p1 bra 	$L__BB0_25;
	setp.ne.s32 	%p2, %r1, 0;
	@%p2 bra 	$L__BB0_26;
	setp.eq.s64 	%p3, %rd20, 0;
	@%p3 bra 	$L__BB0_25;
	and.b64  	%rd5, %rd20, 7;
	setp.lt.u64 	%p4, %rd20, 8;
	mov.b64 	%rd100, 0;
	@%p4 bra 	$L__BB0_9;
	and.b64  	%rd100, %rd20, -8;
	mov.b64 	%rd98, -8;
	mov.b64 	%rd97, 0;
$L__BB0_5:
	.pragma "nounroll";
	setp.eq.s64 	%p5, %rd97, 0;
	add.s64 	%rd9, %rd3, %rd98;
	add.s64 	%rd10, %rd2, %rd98;
	add.s64 	%rd11, %rd1, %rd98;
	@%p5 bra 	$L__BB0_7;
	ld.global.f64 	%fd7, [%rd9+8];
	ld.global.f64 	%fd8, [%rd10+8];
	mul.f64 	%fd9, %fd7, %fd8;
	ld.global.f64 	%fd10, [%rd11];
	mul.f64 	%fd85, %fd9, %fd10;
	st.global.f64 	[%rd11+8], %fd85;
	bra.uni 	$L__BB0_8;
$L__BB0_7:
	ld.global.f64 	%fd11, [%rd3];
	ld.global.f64 	%fd12, [%rd2];
	mul.f64 	%fd85, %fd11, %fd12;
	st.global.f64 	[%rd1], %fd85;
$L__BB0_8:
	ld.global.f64 	%fd13, [%rd9+16];
	ld.global.f64 	%fd14, [%rd10+16];
	mul.f64 	%fd15, %fd13, %fd14;
	mul.f64 	%fd16, %fd15, %fd85;
	st.global.f64 	[%rd11+16], %fd16;
	ld.global.f64 	%fd17, [%rd9+24];
	ld.global.f64 	%fd18, [%rd10+24];
	mul.f64 	%fd19, %fd17, %fd18;
	mul.f64 	%fd20, %fd19, %fd16;
	st.global.f64 	[%rd11+24], %fd20;
	ld.global.f64 	%fd21, [%rd9+32];
	ld.global.f64 	%fd22, [%rd10+32];
	mul.f64 	%fd23, %fd21, %fd22;
	mul.f64 	%fd24, %fd23, %fd20;
	st.global.f64 	[%rd11+32], %fd24;
	ld.global.f64 	%fd25, [%rd9+40];
	ld.global.f64 	%fd26, [%rd10+40];
	mul.f64 	%fd27, %fd25, %fd26;
	mul.f64 	%fd28, %fd27, %fd24;
	st.global.f64 	[%rd11+40], %fd28;
	ld.global.f64 	%fd29, [%rd9+48];
	ld.global.f64 	%fd30, [%rd10+48];
	mul.f64 	%fd31, %fd29, %fd30;
	mul.f64 	%fd32, %fd31, %fd28;
	st.global.f64 	[%rd11+48], %fd32;
	ld.global.f64 	%fd33, [%rd9+56];
	ld.global.f64 	%fd34, [%rd10+56];
	mul.f64 	%fd35, %fd33, %fd34;
	mul.f64 	%fd36, %fd35, %fd32;
	st.global.f64 	[%rd11+56], %fd36;
	ld.global.f64 	%fd37, [%rd9+64];
	ld.global.f64 	%fd38, [%rd10+64];
	mul.f64 	%fd39, %fd37, %fd38;
	mul.f64 	%fd40, %fd39, %fd36;
	st.global.f64 	[%rd11+64], %fd40;
	add.s64 	%rd98, %rd98, 64;
	add.s64 	%rd97, %rd97, -8;
	add.s64 	%rd35, %rd100, %rd97;
	setp.eq.s64 	%p6, %rd35, 0;
	@%p6 bra 	$L__BB0_9;
	bra.uni 	$L__BB0_5;
$L__BB0_9:
	setp.eq.s64 	%p7, %rd5, 0;
	@%p7 bra 	$L__BB0_25;
	and.b64  	%rd15, %rd20, 3;
	setp.lt.u64 	%p8, %rd5, 4;
	@%p8 bra 	$L__BB0_15;
	cvt.u32.u64 	%r5, %rd100;
	setp.eq.s32 	%p9, %r5, 0;
	@%p9 bra 	$L__BB0_13;
	shl.b64 	%rd36, %rd100, 3;
	add.s64 	%rd37, %rd3, %rd36;
	ld.global.f64 	%fd41, [%rd37];
	add.s64 	%rd38, %rd2, %rd36;
	ld.global.f64 	%fd42, [%rd38];
	mul.f64 	%fd43, %fd41, %fd42;
	shl.b64 	%rd39, %rd100, 32;
	add.s64 	%rd40, %rd39, -4294967296;
	shr.s64 	%rd41, %rd40, 29;
	add.s64 	%rd42, %rd1, %rd41;
	ld.global.f64 	%fd44, [%rd42];
	mul.f64 	%fd45, %fd43, %fd44;
	add.s64 	%rd43, %rd1, %rd36;
	st.global.f64 	[%rd43], %fd45;
	bra.uni 	$L__BB0_14;
$L__BB0_13:
	ld.global.f64 	%fd46, [%rd3];
	ld.global.f64 	%fd47, [%rd2];
	mul.f64 	%fd48, %fd46, %fd47;
	st.global.f64 	[%rd1], %fd48;
$L__BB0_14:
	shl.b64 	%rd44, %rd100, 3;
	add.s64 	%rd45, %rd44, 8;
	and.b64  	%rd46, %rd45, 34359738360;
	add.s64 	%rd47, %rd3, %rd46;
	ld.global.f64 	%fd49, [%rd47];
	add.s64 	%rd48, %rd2, %rd46;
	ld.global.f64 	%fd50, [%rd48];
	mul.f64 	%fd51, %fd49, %fd50;
	shl.b64 	%rd49, %rd100, 32;
	shr.s64 	%rd50, %rd49, 29;
	add.s64 	%rd51, %rd1, %rd50;
	ld.global.f64 	%fd52, [%rd51];
	mul.f64 	%fd53, %fd51, %fd52;
	add.s64 	%rd52, %rd1, %rd46;
	st.global.f64 	[%rd52], %fd53;
	add.s64 	%rd53, %rd44, 16;
	and.b64  	%rd54, %rd53, 34359738360;
	add.s64 	%rd55, %rd3, %rd54;
	ld.global.f64 	%fd54, [%rd55];
	add.s64 	%rd56, %rd2, %rd54;
	ld.global.f64 	%fd55, [%rd56];
	mul.f64 	%fd56, %fd54, %fd55;
	add.s64 	%rd57, %rd49, 4294967296;
	shr.s64 	%rd58, %rd57, 29;
	add.s64 	%rd59, %rd1, %rd58;
	ld.global.f64 	%fd57, [%rd59];
	mul.f64 	%fd58, %fd56, %fd57;
	add.s64 	%rd60, %rd1, %rd54;
	st.global.f64 	[%rd60], %fd58;
	add.s64 	%rd61, %rd44, 24;
	and.b64  	%rd62, %rd61, 34359738360;
	add.s64 	%rd63, %rd3, %rd62;
	ld.global.f64 	%fd59, [%rd63];
	add.s64 	%rd64, %rd2, %rd62;
	ld.global.f64 	%fd60, [%rd64];
	mul.f64 	%fd61, %fd59, %fd60;
	add.s64 	%rd65, %rd49, 8589934592;
	shr.s64 	%rd66, %rd65, 29;
	add.s64 	%rd67, %rd1, %rd66;
	ld.global.f64 	%fd62, [%rd67];
	mul.f64 	%fd63, %fd61, %fd62;
	add.s64 	%rd68, %rd1, %rd62;
	st.global.f64 	[%rd68], %fd63;
	add.s64 	%rd69, %rd100, 4;
	and.b64  	%rd100, %rd69, 4294967295;
$L__BB0_15:
	setp.eq.s64 	%p10, %rd15, 0;
	@%p10 bra 	$L__BB0_25;
	setp.eq.s64 	%p11, %rd15, 1;
	@%p11 bra 	$L__BB0_21;
	cvt.u32.u64 	%r6, %rd100;
	setp.eq.s32 	%p12, %r6, 0;
	@%p12 bra 	$L__BB0_19;
	shl.b64 	%rd70, %rd100, 3;
	add.s64 	%rd71, %rd3, %rd70;
	ld.global.f64 	%fd64, [%rd71];
	add.s64 	%rd72, %rd2, %rd70;
	ld.global.f64 	%fd65, [%rd72];
	mul.f64 	%fd66, %fd64, %fd65;
	shl.b64 	%rd73, %rd100, 32;
	add.s64 	%rd74, %rd73, -4294967296;
	shr.s64 	%rd75, %rd74, 29;
	add.s64 	%rd76, %rd1, %rd75;
	ld.global.f64 	%fd67, [%rd76];
	mul.f64 	%fd68, %fd66, %fd67;
	add.s64 	%rd77, %rd1, %rd70;
	st.global.f64 	[%rd77], %fd68;
	bra.uni 	$L__BB0_20;
$L__BB0_19:
	ld.global.f64 	%fd69, [%rd3];
	ld.global.f64 	%fd70, [%rd2];
	mul.f64 	%fd71, %fd69, %fd70;
	st.global.f64 	[%rd1], %fd71;
$L__BB0_20:
	shl.b64 	%rd78, %rd100, 3;
	add.s64 	%rd79, %rd78, 8;
	and.b64  	%rd80, %rd79, 34359738360;
	add.s64 	%rd81, %rd3, %rd80;
	ld.global.f64 	%fd72, [%rd81];
	add.s64 	%rd82, %rd2, %rd80;
	ld.global.f64 	%fd73, [%rd82];
	mul.f64 	%fd74, %fd72, %fd73;
	shl.b64 	%rd83, %rd100, 32;
	shr.s64 	%rd84, %rd83, 29;
	add.s64 	%rd85, %rd1, %rd84;
	ld.global.f64 	%fd75, [%rd85];
	mul.f64 	%fd76, %fd74, %fd75;
	add.s64 	%rd86, %rd1, %rd80;
	st.global.f64 	[%rd86], %fd76;
	add.s64 	%rd87, %rd100, 2;
	and.b64  	%rd100, %rd87, 4294967295;
$L__BB0_21:
	and.b64  	%rd88, %rd20, 1;
	setp.eq.b64 	%p13, %rd88, 1;
	not.pred 	%p14, %p13;
	@%p14 bra 	$L__BB0_25;
	cvt.u32.u64 	%r7, %rd100;
	setp.eq.s32 	%p15, %r7, 0;
	@%p15 bra 	$L__BB0_24;
	shl.b64 	%rd89, %rd100, 3;
	add.s64 	%rd90, %rd3, %rd89;
	ld.global.f64 	%fd77, [%rd90];
	add.s64 	%rd91, %rd2, %rd89;
	ld.global.f64 	%fd78, [%rd91];
	mul.f64 	%fd79, %fd77, %fd78;
	shl.b64 	%rd92, %rd100, 32;
	add.s64 	%rd93, %rd92, -4294967296;
	shr.s64 	%rd94, %rd93, 29;
	add.s64 	%rd95, %rd1, %rd94;
	ld.global.f64 	%fd80, [%rd95];
	mul.f64 	%fd81, %fd79, %fd80;
	add.s64 	%rd96, %rd1, %rd89;
	st.global.f64 	[%rd96], %fd81;
	bra.uni 	$L__BB0_25;
$L__BB0_24:
	ld.global.f64 	%fd82, [%rd3];
	ld.global.f64 	%fd83, [%rd2];
	mul.f64 	%fd84, %fd82, %fd83;
	st.global.f64 	[%rd1], %fd84;
$L__BB0_25:
	ret;
$L__BB0_26:
	add.s64 	%rd27, %rd20, %rd4;
	shl.b64 	%rd28, %rd27, 3;
	add.s64 	%rd29, %rd3, %rd28;
	ld.global.f64 	%fd4, [%rd29+-8];
	add.s64 	%rd30, %rd2, %rd28;
	ld.global.f64 	%fd5, [%rd30+-8];
	mul.f64 	%fd6, %fd4, %fd5;
	add.s64 	%rd31, %rd1, %rd28;
	st.global.f64 	[%rd31+-8], %fd6;
	bra.uni 	$L__BB0_25;

}


// ===== COMPILED SASS (sm_100) =====

	.target	sm_100

	.elftype	@"ET_EXEC"


//--------------------- .note.nv.tkinfo           --------------------------
	.section	.note.nv.tkinfo,"",@"SHT_NOTE"
	.sectionflags	@"SHF_NOTE_NV_TKINFO"
	.tkinfo
        /*0018*/ 	.word	0x00000002
        /*0030*/ 	.string	""
        /*0030*/ 	.string	"ptxas"
        /*0030*/ 	.string	"Cuda compilation tools, release 13.0, V13.0.88"
        /*0030*/ 	.string	"Build cuda_13.0.r13.0/compiler.36424714_0"
        /*0030*/ 	.string	"-arch sm_100 -m 64 "



//--------------------- .note.nv.cuinfo           --------------------------
	.section	.note.nv.cuinfo,"",@"SHT_NOTE"
	.sectionflags	@"SHF_NOTE_NV_CUINFO"
        /*0018*/ 	.short	0x0002
        /*001a*/ 	.short	0x0064
        /*001c*/ 	.short	0x0082
	.zero		2


//--------------------- .nv.info                  --------------------------
	.section	.nv.info,"",@"SHT_CUDA_INFO"
	.align	4


	//----- nvinfo : EIATTR_REGCOUNT
	.align		4
        /*0000*/ 	.byte	0x04, 0x2f
        /*0002*/ 	.short	(.L_1 - .L_0)
	.align		4
.L_0:
        /*0004*/ 	.word	index@(_Z12vecMultiTestPdS_S_yy)
        /*0008*/ 	.word	0x00000018


	//----- nvinfo : EIATTR_FRAME_SIZE
	.align		4
.L_1:
        /*000c*/ 	.byte	0x04, 0x11
        /*000e*/ 	.short	(.L_3 - .L_2)
	.align		4
.L_2:
        /*0010*/ 	.word	index@(_Z12vecMultiTestPdS_S_yy)
        /*0014*/ 	.word	0x00000000


	//----- nvinfo : EIATTR_MIN_STACK_SIZE
	.align		4
.L_3:
        /*0018*/ 	.byte	0x04, 0x12
        /*001a*/ 	.short	(.L_5 - .L_4)
	.align		4
.L_4:
        /*001c*/ 	.word	index@(_Z12vecMultiTestPdS_S_yy)
        /*0020*/ 	.word	0x00000000
.L_5:


//--------------------- .nv.compat                --------------------------
	.section	.nv.compat,"",@"SHT_CUDA_COMPAT_INFO"
	.align	4
        /*0000*/ 	.byte	0x02, 0x09, 0x00, 0x00, 0x02, 0x02, 0x01, 0x00, 0x02, 0x05, 0x05, 0x00, 0x03, 0x07, 0x01, 0x01
        /*0010*/ 	.byte	0x02, 0x03, 0x00, 0x00, 0x02, 0x06, 0x01, 0x00, 0x04, 0x0b, 0x08, 0x00, 0x01, 0x00, 0x00, 0x00
        /*0020*/ 	.byte	0x00, 0x00, 0x00, 0x00


//--------------------- .nv.info._Z12vecMultiTestPdS_S_yy --------------------------
	.section	.nv.info._Z12vecMultiTestPdS_S_yy,"",@"SHT_CUDA_INFO"
	.sectionflags	@""
	.align	4


	//----- nvinfo : EIATTR_CUDA_API_VERSION
	.align		4
        /*0000*/ 	.byte	0x04, 0x37
        /*0002*/ 	.short	(.L_7 - .L_6)
.L_6:
        /*0004*/ 	.word	0x00000082


	//----- nvinfo : EIATTR_KPARAM_INFO
	.align		4
.L_7:
        /*0008*/ 	.byte	0x04, 0x17
        /*000a*/ 	.short	(.L_9 - .L_8)
.L_8:
        /*000c*/ 	.word	0x00000000
        /*0010*/ 	.short	0x0004
        /*0012*/ 	.short	0x0020
        /*0014*/ 	.byte	0x00, 0xf0, 0x21, 0x00


	//----- nvinfo : EIATTR_KPARAM_INFO
	.align		4
.L_9:
        /*0018*/ 	.byte	0x04, 0x17
        /*001a*/ 	.short	(.L_11 - .L_10)
.L_10:
        /*001c*/ 	.word	0x00000000
        /*0020*/ 	.short	0x0003
        /*0022*/ 	.short	0x0018
        /*0024*/ 	.byte	0x00, 0xf0, 0x21, 0x00


	//----- nvinfo : EIATTR_KPARAM_INFO
	.align		4
.L_11:
        /*0028*/ 	.byte	0x04, 0x17
        /*002a*/ 	.short	(.L_13 - .L_12)
.L_12:
        /*002c*/ 	.word	0x00000000
        /*0030*/ 	.short	0x0002
        /*0032*/ 	.short	0x0010
        /*0034*/ 	.byte	0x00, 0xf5, 0x21, 0x00


	//----- nvinfo : EIATTR_KPARAM_INFO
	.align		4
.L_13:
        /*0038*/ 	.byte	0x04, 0x17
        /*003a*/ 	.short	(.L_15 - .L_14)
.L_14:
        /*003c*/ 	.word	0x00000000
        /*0040*/ 	.short	0x0001
        /*0042*/ 	.short	0x0008
        /*0044*/ 	.byte	0x00, 0xf5, 0x21, 0x00


	//----- nvinfo : EIATTR_KPARAM_INFO
	.align		4
.L_15:
        /*0048*/ 	.byte	0x04, 0x17
        /*004a*/ 	.short	(.L_17 - .L_16)
.L_16:
        /*004c*/ 	.word	0x00000000
        /*0050*/ 	.short	0x0000
        /*0052*/ 	.short	0x0000
        /*0054*/ 	.byte	0x00, 0xf5, 0x21, 0x00


	//----- nvinfo : EIATTR_SPARSE_MMA_MASK
	.align		4
.L_17:
        /*0058*/ 	.byte	0x03, 0x50
        /*005a*/ 	.short	0x0000


	//----- nvinfo : EIATTR_MAXREG_COUNT
	.align		4
        /*005c*/ 	.byte	0x03, 0x1b
        /*005e*/ 	.short	0x00ff


	//----- nvinfo : EIATTR_MERCURY_ISA_VERSION
	.align		4
        /*0060*/ 	.byte	0x03, 0x5f
        /*0062*/ 	.short	0x0101


	//----- nvinfo : EIATTR_VRC_CTA_INIT_COUNT
	.align		4
        /*0064*/ 	.byte	0x02, 0x4a
	.zero		1
	.zero		1


	//----- nvinfo : EIATTR_EXIT_INSTR_OFFSETS
	.align		4
        /*0068*/ 	.byte	0x04, 0x1c
        /*006a*/ 	.short	(.L_19 - .L_18)


	//   ....[0]....
.L_18:
        /*006c*/ 	.word	0x000000d0


	//   ....[1]....
        /*0070*/ 	.word	0x00000130


	//   ....[2]....
        /*0074*/ 	.word	0x000009d0


	//   ....[3]....
        /*0078*/ 	.word	0x00001260


	//   ....[4]....
        /*007c*/ 	.word	0x00001730


	//   ....[5]....
        /*0080*/ 	.word	0x00001930


	//   ....[6]....
        /*0084*/ 	.word	0x000019b0


	//   ....[7]....
        /*0088*/ 	.word	0x00001aa0


	//----- nvinfo : EIATTR_CRS_STACK_SIZE
	.align		4
.L_19:
        /*008c*/ 	.byte	0x04, 0x1e
        /*008e*/ 	.short	(.L_21 - .L_20)
.L_20:
        /*0090*/ 	.word	0x00000000


	//----- nvinfo : EIATTR_CBANK_PARAM_SIZE
	.align		4
.L_21:
        /*0094*/ 	.byte	0x03, 0x19
        /*0096*/ 	.short	0x0028


	//----- nvinfo : EIATTR_PARAM_CBANK
	.align		4
        /*0098*/ 	.byte	0x04, 0x0a
        /*009a*/ 	.short	(.L_23 - .L_22)
	.align		4
.L_22:
        /*009c*/ 	.word	index@(.nv.constant0._Z12vecMultiTestPdS_S_yy)
        /*00a0*/ 	.short	0x0380
        /*00a2*/ 	.short	0x0028


	//----- nvinfo : EIATTR_SW_WAR
	.align		4
.L_23:
        /*00a4*/ 	.byte	0x04, 0x36
        /*00a6*/ 	.short	(.L_25 - .L_24)
.L_24:
        /*00a8*/ 	.word	0x00000008
.L_25:


//--------------------- .nv.callgraph             --------------------------
	.section	.nv.callgraph,"",@"SHT_CUDA_CALLGRAPH"
	.align	4
	.sectionentsize	8
	.align		4
        /*0000*/ 	.word	0x00000000
	.align		4
        /*0004*/ 	.word	0xffffffff
	.align		4
        /*0008*/ 	.word	0x00000000
	.align		4
        /*000c*/ 	.word	0xfffffffe
	.align		4
        /*0010*/ 	.word	0x00000000
	.align		4
        /*0014*/ 	.word	0xfffffffd
	.align		4
        /*0018*/ 	.word	0x00000000
	.align		4
        /*001c*/ 	.word	0xfffffffc


//--------------------- .text._Z12vecMultiTestPdS_S_yy --------------------------
	.section	.text._Z12vecMultiTestPdS_S_yy,"ax",@progbits
	.align	128
        .global         _Z12vecMultiTestPdS_S_yy
        .type           _Z12vecMultiTestPdS_S_yy,@function
        .size           _Z12vecMultiTestPdS_S_yy,(.L_x_11 - _Z12vecMultiTestPdS_S_yy)
        .other          _Z12vecMultiTestPdS_S_yy,@"STO_CUDA_ENTRY STV_DEFAULT"
_Z12vecMultiTestPdS_S_yy:
.text._Z12vecMultiTestPdS_S_yy:
[----:B------:R-:W-:Y:S01]  /*0000*/  LDC R1, c[0x0][0x37c] ;  /* 0x0000df00ff017b82 */ /* 0x000fe20000000800 */
[----:B------:R-:W0:Y:S07]  /*0010*/  S2R R3, SR_TID.X ;  /* 0x0000000000037919 */ /* 0x000e2e0000002100 */
[----:B------:R-:W0:Y:S01]  /*0020*/  S2UR UR4, SR_CTAID.X ;  /* 0x00000000000479c3 */ /* 0x000e220000002500 */
[----:B------:R-:W1:Y:S01]  /*0030*/  LDCU.64 UR14, c[0x0][0x3a0] ;  /* 0x00007400ff0e77ac */ /* 0x000e620008000a00 */
[----:B------:R-:W2:Y:S06]  /*0040*/  LDCU.64 UR6, c[0x0][0x398] ;  /* 0x00007300ff0677ac */ /* 0x000eac0008000a00 */
[----:B------:R-:W0:Y:S02]  /*0050*/  LDC R0, c[0x0][0x360] ;  /* 0x0000d800ff007b82 */ /* 0x000e240000000800 */
[----:B0-----:R-:W-:-:S05]  /*0060*/  IMAD R0, R0, UR4, R3 ;  /* 0x0000000400007c24 */ /* 0x001fca000f8e0203 */
[----:B-1----:R-:W-:-:S04]  /*0070*/  IADD3 R2, P0, PT, R0, UR14, RZ ;  /* 0x0000000e00027c10 */ /* 0x002fc8000ff1e0ff */
[----:B------:R-:W-:Y:S01]  /*0080*/  IADD3 R4, P1, PT, R2, -0x1, RZ ;  /* 0xffffffff02047810 */ /* 0x000fe20007f3e0ff */
[----:B------:R-:W-:-:S03]  /*0090*/  IMAD.X R3, RZ, RZ, UR15, P0 ;  /* 0x0000000fff037e24 */ /* 0x000fc600080e06ff */
[----:B--2---:R-:W-:Y:S02]  /*00a0*/  ISETP.GE.U32.AND P0, PT, R4, UR6, PT ;  /* 0x0000000604007c0c */ /* 0x004fe4000bf06070 */
[----:B------:R-:W-:-:S04]  /*00b0*/  IADD3.X R4, PT, PT, R3, -0x1, RZ, P1, !PT ;  /* 0xffffffff03047810 */ /* 0x000fc80000ffe4ff */
[----:B------:R-:W-:-:S13]  /*00c0*/  ISETP.GE.U32.AND.EX P0, PT, R4, UR7, PT, P0 ;  /* 0x0000000704007c0c */ /* 0x000fda000bf06100 */
[----:B------:R-:W-:Y:S05]  /*00d0*/  @P0 EXIT ;  /* 0x000000000000094d */ /* 0x000fea0003800000 */
[----:B------:R-:W-:Y:S01]  /*00e0*/  ISETP.NE.AND P0, PT, R0, RZ, PT ;  /* 0x000000ff0000720c */ /* 0x000fe20003f05270 */
[----:B------:R-:W0:-:S12]  /*00f0*/  LDCU.64 UR16, c[0x0][0x358] ;  /* 0x00006b00ff1077ac */ /* 0x000e180008000a00 */
[----:B------:R-:W-:Y:S05]  /*0100*/  @P0 BRA `(.L_x_0) ;  /* 0x00000018002c0947 */ /* 0x000fea0003800000 */
[----:B------:R-:W-:-:S04]  /*0110*/  ISETP.NE.U32.AND P0, PT, RZ, UR14, PT ;  /* 0x0000000eff007c0c */ /* 0x000fc8000bf05070 */
[----:B------:R-:W-:-:S13]  /*0120*/  ISETP.NE.AND.EX P0, PT, RZ, UR15, PT, P0 ;  /* 0x0000000fff007c0c */ /* 0x000fda000bf05300 */
[----:B0-----:R-:W-:Y:S05]  /*0130*/  @!P0 EXIT ;  /* 0x000000000000894d */ /* 0x001fea0003800000 */
[----:B------:R-:W-:Y:S02]  /*0140*/  UISETP.GE.U32.AND UP0, UPT, UR14, 0x8, UPT ;  /* 0x000000080e00788c */ /* 0x000fe4000bf06070 */
[----:B------:R-:W-:Y:S02]  /*0150*/  ULOP3.LUT UR20, UR14, 0x7, URZ, 0xc0, !UPT ;  /* 0x000000070e147892 */ /* 0x000fe4000f8ec0ff */
[----:B------:R-:W-:Y:S01]  /*0160*/  UISETP.GE.U32.AND.EX UP0, UPT, UR15, URZ, UPT, UP0 ;  /* 0x000000ff0f00728c */ /* 0x000fe2000bf06100 */
[----:B------:R-:W-:Y:S01]  /*0170*/  UMOV UR4, URZ ;  /* 0x000000ff00047c82 */ /* 0x000fe20008000000 */
[----:B------:R-:W-:-:S07]  /*0180*/  UMOV UR5, URZ ;  /* 0x000000ff00057c82 */ /* 0x000fce0008000000 */
[----:B------:R-:W-:Y:S05]  /*0190*/  BRA.U !UP0, `(.L_x_1) ;  /* 0x0000000908047547 */ /* 0x000fea000b800000 */
[----:B------:R-:W0:Y:S08]  /*01a0*/  LDC.64 R8, c[0x0][0x388] ;  /* 0x0000e200ff087b82 */ /* 0x000e300000000a00 */
[----:B------:R-:W1:Y:S01]  /*01b0*/  LDC.64 R10, c[0x0][0x390] ;  /* 0x0000e400ff0a7b82 */ /* 0x000e620000000a00 */
[----:B0-----:R-:W2:Y:S04]  /*01c0*/  LDG.E.64 R8, desc[UR16][R8.64] ;  /* 0x0000001008087981 */ /* 0x001ea8000c1e1b00 */
[----:B-1----:R-:W2:Y:S03]  /*01d0*/  LDG.E.64 R10, desc[UR16][R10.64] ;  /* 0x000000100a0a7981 */ /* 0x002ea6000c1e1b00 */
[----:B------:R-:W0:Y:S08]  /*01e0*/  LDC.64 R14, c[0x0][0x380] ;  /* 0x0000e000ff0e7b82 */ /* 0x000e300000000a00 */
[----:B------:R-:W1:Y:S08]  /*01f0*/  LDC.64 R2, c[0x0][0x388] ;  /* 0x0000e200ff027b82 */ /* 0x000e700000000a00 */
[----:B------:R-:W3:Y:S01]  /*0200*/  LDC.64 R4, c[0x0][0x390] ;  /* 0x0000e400ff047b82 */ /* 0x000ee20000000a00 */
[----:B--2---:R-:W-:-:S07]  /*0210*/  DMUL R12, R8, R10 ;  /* 0x0000000a080c7228 */ /* 0x004fce0000000000 */
[----:B0-----:R0:W-:Y:S04]  /*0220*/  STG.E.64 desc[UR16][R14.64], R12 ;  /* 0x0000000c0e007986 */ /* 0x0011e8000c101b10 */
[----:B-1----:R-:W2:Y:S04]  /*0230*/  LDG.E.64 R16, desc[UR16][R2.64+0x8] ;  /* 0x0000081002107981 */ /* 0x002ea8000c1e1b00 */
[----:B---3--:R-:W2:Y:S01]  /*0240*/  LDG.E.64 R18, desc[UR16][R4.64+0x8] ;  /* 0x0000081004127981 */ /* 0x008ea2000c1e1b00 */
[----:B------:R-:W1:Y:S01]  /*0250*/  LDC.64 R6, c[0x0][0x380] ;  /* 0x0000e000ff067b82 */ /* 0x000e620000000a00 */
[----:B--2---:R-:W-:-:S08]  /*0260*/  DMUL R16, R16, R18 ;  /* 0x0000001210107228 */ /* 0x004fd00000000000 */
[----:B------:R-:W-:-:S07]  /*0270*/  DMUL R16, R12, R16 ;  /* 0x000000100c107228 */ /* 0x000fce0000000000 */
[----:B-1----:R-:W-:Y:S04]  /*0280*/  STG.E.64 desc[UR16][R6.64+0x8], R16 ;  /* 0x0000081006007986 */ /* 0x002fe8000c101b10 */
[----:B------:R-:W2:Y:S04]  /*0290*/  LDG.E.64 R8, desc[UR16][R2.64+0x10] ;  /* 0x0000101002087981 */ /* 0x000ea8000c1e1b00 */
[----:B------:R-:W2:Y:S02]  /*02a0*/  LDG.E.64 R10, desc[UR16][R4.64+0x10] ;  /* 0x00001010040a7981 */ /* 0x000ea4000c1e1b00 */
[----:B--2---:R-:W-:-:S08]  /*02b0*/  DMUL R8, R8, R10 ;  /* 0x0000000a08087228 */ /* 0x004fd00000000000 */
[----:B------:R-:W-:-:S07]  /*02c0*/  DMUL R8, R16, R8 ;  /* 0x0000000810087228 */ /* 0x000fce0000000000 */
[----:B------:R1:W-:Y:S04]  /*02d0*/  STG.E.64 desc[UR16][R6.64+0x10], R8 ;  /* 0x0000100806007986 */ /* 0x0003e8000c101b10 */
[----:B------:R-:W2:Y:S04]  /*02e0*/  LDG.E.64 R10, desc[UR16][R2.64+0x18] ;  /* 0x00001810020a7981 */ /* 0x000ea8000c1e1b00 */
[----:B0-----:R-:W2:Y:S02]  /*02f0*/  LDG.E.64 R12, desc[UR16][R4.64+0x18] ;  /* 0x00001810040c7981 */ /* 0x001ea4000c1e1b00 */
[----:B--2---:R-:W-:-:S08]  /*0300*/  DMUL R10, R10, R12 ;  /* 0x0000000c0a0a7228 */ /* 0x004fd00000000000 */
[----:B------:R-:W-:-:S07]  /*0310*/  DMUL R10, R8, R10 ;  /* 0x0000000a080a7228 */ /* 0x000fce0000000000 */
[----:B------:R0:W-:Y:S04]  /*0320*/  STG.E.64 desc[UR16][R6.64+0x18], R10 ;  /* 0x0000180a06007986 */ /* 0x0001e8000c101b10 */
[----:B------:R-:W2:Y:S04]  /*0330*/  LDG.E.64 R12, desc[UR16][R2.64+0x20] ;  /* 0x00002010020c7981 */ /* 0x000ea8000c1e1b00 */
[----:B------:R-:W2:Y:S02]  /*0340*/  LDG.E.64 R14, desc[UR16][R4.64+0x20] ;  /* 0x00002010040e7981 */ /* 0x000ea4000c1e1b00 */
[----:B--2---:R-:W-:-:S08]  /*0350*/  DMUL R12, R12, R14 ;  /* 0x0000000e0c0c7228 */ /* 0x004fd00000000000 */
[----:B------:R-:W-:-:S07]  /*0360*/  DMUL R12, R10, R12 ;  /* 0x0000000c0a0c7228 */ /* 0x000fce0000000000 */
[----:B------:R2:W-:Y:S04]  /*0370*/  STG.E.64 desc[UR16][R6.64+0x20], R12 ;  /* 0x0000200c06007986 */ /* 0x0005e8000c101b10 */
[----:B-1----:R-:W3:Y:S04]  /*0380*/  LDG.E.64 R8, desc[UR16][R2.64+0x28] ;  /* 0x0000281002087981 */ /* 0x002ee8000c1e1b00 */
[----:B------:R-:W3:Y:S02]  /*0390*/  LDG.E.64 R14, desc[UR16][R4.64+0x28] ;  /* 0x00002810040e7981 */ /* 0x000ee4000c1e1b00 */
[----:B---3--:R-:W-:-:S08]  /*03a0*/  DMUL R8, R8, R14 ;  /* 0x0000000e08087228 */ /* 0x008fd00000000000 */
[----:B------:R-:W-:-:S07]  /*03b0*/  DMUL R8, R12, R8 ;  /* 0x000000080c087228 */ /* 0x000fce0000000000 */
[----:B------:R1:W-:Y:S04]  /*03c0*/  STG.E.64 desc[UR16][R6.64+0x28], R8 ;  /* 0x0000280806007986 */ /* 0x0003e8000c101b10 */
[----:B0-----:R-:W3:Y:S04]  /*03d0*/  LDG.E.64 R10, desc[UR16][R2.64+0x30] ;  /* 0x00003010020a7981 */ /* 0x001ee8000c1e1b00 */
[----:B------:R-:W3:Y:S02]  /*03e0*/  LDG.E.64 R14, desc[UR16][R4.64+0x30] ;  /* 0x00003010040e7981 */ /* 0x000ee4000c1e1b00 */
[----:B---3--:R-:W-:-:S08]  /*03f0*/  DMUL R10, R10, R14 ;  /* 0x0000000e0a0a7228 */ /* 0x008fd00000000000 */
[----:B------:R-:W-:-:S07]  /*0400*/  DMUL R10, R8, R10 ;  /* 0x0000000a080a7228 */ /* 0x000fce0000000000 */
[----:B------:R1:W-:Y:S04]  /*0410*/  STG.E.64 desc[UR16][R6.64+0x30], R10 ;  /* 0x0000300a06007986 */ /* 0x0003e8000c101b10 */
[----:B--2---:R-:W2:Y:S04]  /*0420*/  LDG.E.64 R12, desc[UR16][R2.64+0x38] ;  /* 0x00003810020c7981 */ /* 0x004ea8000c1e1b00 */
[----:B------:R-:W2:Y:S01]  /*0430*/  LDG.E.64 R14, desc[UR16][R4.64+0x38] ;  /* 0x00003810040e7981 */ /* 0x000ea2000c1e1b00 */
[----:B------:R-:W-:Y:S01]  /*0440*/  ULOP3.LUT UR4, UR14, 0xfffffff8, URZ, 0xc0, !UPT ;  /* 0xfffffff80e047892 */ /* 0x000fe2000f8ec0ff */
[----:B------:R-:W0:Y:S03]  /*0450*/  LDCU UR5, c[0x0][0x3a4] ;  /* 0x00007480ff0577ac */ /* 0x000e260008000800 */
[----:B------:R-:W-:-:S04]  /*0460*/  UIADD3 UR6, UP0, UPT, UR4, -0x8, URZ ;  /* 0xfffffff804067890 */ /* 0x000fc8000ff1e0ff */
[----:B------:R-:W-:Y:S02]  /*0470*/  UIADD3.X UR7, UPT, UPT, UR15, -0x1, URZ, UP0, !UPT ;  /* 0xffffffff0f077890 */ /* 0x000fe400087fe4ff */
[----:B------:R-:W-:-:S04]  /*0480*/  UISETP.NE.U32.AND UP0, UPT, UR6, URZ, UPT ;  /* 0x000000ff0600728c */ /* 0x000fc8000bf05070 */
[----:B------:R-:W-:Y:S01]  /*0490*/  UISETP.NE.AND.EX UP0, UPT, UR7, URZ, UPT, UP0 ;  /* 0x000000ff0700728c */ /* 0x000fe2000bf05300 */
[----:B--2---:R-:W-:-:S08]  /*04a0*/  DMUL R12, R12, R14 ;  /* 0x0000000e0c0c7228 */ /* 0x004fd00000000000 */
[----:B------:R-:W-:-:S07]  /*04b0*/  DMUL R12, R10, R12 ;  /* 0x0000000c0a0c7228 */ /* 0x000fce0000000000 */
[----:B------:R1:W-:Y:S01]  /*04c0*/  STG.E.64 desc[UR16][R6.64+0x38], R12 ;  /* 0x0000380c06007986 */ /* 0x0003e2000c101b10 */
[----:B0-----:R-:W-:Y:S05]  /*04d0*/  BRA.U !UP0, `(.L_x_1) ;  /* 0x0000000508347547 */ /* 0x001fea000b800000 */
[----:B------:R-:W0:Y:S01]  /*04e0*/  LDCU.64 UR24, c[0x0][0x390] ;  /* 0x00007200ff1877ac */ /* 0x000e220008000a00 */
[----:B------:R-:W2:Y:S01]  /*04f0*/  LDCU.128 UR8, c[0x0][0x380] ;  /* 0x00007000ff0877ac */ /* 0x000ea20008000c00 */
[----:B------:R-:W-:Y:S01]  /*0500*/  UMOV UR13, 0x38 ;  /* 0x00000038000d7882 */ /* 0x000fe20000000000 */
[----:B------:R-:W-:Y:S01]  /*0510*/  UMOV UR6, URZ ;  /* 0x000000ff00067c82 */ /* 0x000fe20008000000 */
[----:B------:R-:W-:Y:S01]  /*0520*/  UMOV UR7, 0xfffffff8 ;  /* 0xfffffff800077882 */ /* 0x000fe20000000000 */
[----:B------:R-:W-:-:S05]  /*0530*/  UMOV UR12, 0xffffffff ;  /* 0xffffffff000c7882 */ /* 0x000fca0000000000 */
.L_x_2:
[----:B------:R-:W-:Y:S01]  /*0540*/  ISETP.NE.U32.AND P0, PT, RZ, UR7, PT ;  /* 0x00000007ff007c0c */ /* 0x000fe2000bf05070 */
[----:B--2---:R-:W-:Y:S02]  /*0550*/  UIADD3 UR18, UP0, UPT, UR13, UR10, URZ ;  /* 0x0000000a0d127290 */ /* 0x004fe4000ff1e0ff */
[----:B0-----:R-:W-:Y:S01]  /*0560*/  UIADD3 UR21, UP1, UPT, UR13, UR24, URZ ;  /* 0x000000180d157290 */ /* 0x001fe2000ff3e0ff */
[----:B------:R-:W-:Y:S01]  /*0570*/  ISETP.NE.AND.EX P0, PT, RZ, UR12, PT, P0 ;  /* 0x0000000cff007c0c */ /* 0x000fe2000bf05300 */
[----:B------:R-:W-:Y:S02]  /*0580*/  UIADD3.X UR19, UPT, UPT, UR6, UR11, URZ, UP0, !UPT ;  /* 0x0000000b06137290 */ /* 0x000fe400087fe4ff */
[----:B------:R-:W-:Y:S01]  /*0590*/  UIADD3.X UR22, UPT, UPT, UR6, UR25, URZ, UP1, !UPT ;  /* 0x0000001906167290 */ /* 0x000fe20008ffe4ff */
[----:B------:R-:W-:Y:S01]  /*05a0*/  IMAD.U32 R4, RZ, RZ, UR18 ;  /* 0x00000012ff047e24 */ /* 0x000fe2000f8e00ff */
[----:B------:R-:W-:Y:S01]  /*05b0*/  UIADD3 UR23, UP0, UPT, UR13, UR8, URZ ;  /* 0x000000080d177290 */ /* 0x000fe2000ff1e0ff */
[----:B-1----:R-:W-:Y:S01]  /*05c0*/  IMAD.U32 R6, RZ, RZ, UR21 ;  /* 0x00000015ff067e24 */ /* 0x002fe2000f8e00ff */
[----:B------:R-:W-:-:S02]  /*05d0*/  MOV R5, UR19 ;  /* 0x0000001300057c02 */ /* 0x000fc40008000f00 */
[----:B------:R-:W-:Y:S01]  /*05e0*/  IMAD.U32 R7, RZ, RZ, UR22 ;  /* 0x00000016ff077e24 */ /* 0x000fe2000f8e00ff */
[----:B------:R-:W-:-:S03]  /*05f0*/  UIADD3.X UR18, UPT, UPT, UR6, UR9, URZ, UP0, !UPT ;  /* 0x0000000906127290 */ /* 0x000fc600087fe4ff */
[----:B---3--:R-:W2:Y:S01]  /*0600*/  @P0 LDG.E.64 R8, desc[UR16][R4.64+0x8] ;  /* 0x0000081004080981 */ /* 0x008ea2000c1e1b00 */
[----:B------:R-:W-:-:S03]  /*0610*/  IMAD.U32 R2, RZ, RZ, UR23 ;  /* 0x00000017ff027e24 */ /* 0x000fc6000f8e00ff */
[----:B------:R-:W2:Y:S01]  /*0620*/  @P0 LDG.E.64 R10, desc[UR16][R6.64+0x8] ;  /* 0x00000810060a0981 */ /* 0x000ea2000c1e1b00 */
[----:B------:R-:W-:-:S05]  /*0630*/  IMAD.U32 R3, RZ, RZ, UR18 ;  /* 0x00000012ff037e24 */ /* 0x000fca000f8e00ff */
[----:B------:R-:W3:Y:S01]  /*0640*/  @P0 LDG.E.64 R12, desc[UR16][R2.64] ;  /* 0x00000010020c0981 */ /* 0x000ee2000c1e1b00 */
[----:B------:R-:W0:Y:S08]  /*0650*/  @!P0 LDC.64 R16, c[0x0][0x388] ;  /* 0x0000e200ff108b82 */ /* 0x000e300000000a00 */
[----:B------:R-:W1:Y:S01]  /*0660*/  @!P0 LDC.64 R18, c[0x0][0x390] ;  /* 0x0000e400ff128b82 */ /* 0x000e620000000a00 */
[----:B--2---:R-:W-:-:S08]  /*0670*/  @P0 DMUL R8, R8, R10 ;  /* 0x0000000a08080228 */ /* 0x004fd00000000000 */
[----:B---3--:R-:W-:-:S07]  /*0680*/  @P0 DMUL R14, R8, R12 ;  /* 0x0000000c080e0228 */ /* 0x008fce0000000000 */
[----:B------:R-:W-:Y:S04]  /*0690*/  @P0 STG.E.64 desc[UR16][R2.64+0x8], R14 ;  /* 0x0000080e02000986 */ /* 0x000fe8000c101b10 */
[----:B0-----:R-:W2:Y:S04]  /*06a0*/  @!P0 LDG.E.64 R8, desc[UR16][R16.64] ;  /* 0x0000001010088981 */ /* 0x001ea8000c1e1b00 */
[----:B-1----:R-:W2:Y:S01]  /*06b0*/  @!P0 LDG.E.64 R10, desc[UR16][R18.64] ;  /* 0x00000010120a8981 */ /* 0x002ea2000c1e1b00 */
[----:B------:R-:W0:Y:S01]  /*06c0*/  @!P0 LDC.64 R20, c[0x0][0x380] ;  /* 0x0000e000ff148b82 */ /* 0x000e220000000a00 */
[----:B--2---:R-:W-:-:S07]  /*06d0*/  @!P0 DMUL R14, R8, R10 ;  /* 0x0000000a080e8228 */ /* 0x004fce0000000000 */
[----:B0-----:R0:W-:Y:S04]  /*06e0*/  @!P0 STG.E.64 desc[UR16][R20.64], R14 ;  /* 0x0000000e14008986 */ /* 0x0011e8000c101b10 */
[----:B------:R-:W2:Y:S04]  /*06f0*/  LDG.E.64 R8, desc[UR16][R4.64+0x10] ;  /* 0x0000101004087981 */ /* 0x000ea8000c1e1b00 */
[----:B------:R-:W2:Y:S02]  /*0700*/  LDG.E.64 R10, desc[UR16][R6.64+0x10] ;  /* 0x00001010060a7981 */ /* 0x000ea4000c1e1b00 */
        /* <DEDUP_REMOVED lines=8> */
[----:B------:R-:W3:Y:S04]  /*0790*/  LDG.E.64 R12, desc[UR16][R4.64+0x20] ;  /* 0x00002010040c7981 */ /* 0x000ee8000c1e1b00 */
[----:B0-----:R-:W3:Y:S02]  /*07a0*/  LDG.E.64 R14, desc[UR16][R6.64+0x20] ;  /* 0x00002010060e7981 */ /* 0x001ee4000c1e1b00 */
[----:B---3--:R-:W-:-:S08]  /*07b0*/  DMUL R12, R12, R14 ;  /* 0x0000000e0c0c7228 */ /* 0x008fd00000000000 */
[----:B------:R-:W-:-:S07]  /*07c0*/  DMUL R12, R10, R12 ;  /* 0x0000000c0a0c7228 */ /* 0x000fce0000000000 */
[----:B------:R0:W-:Y:S04]  /*07d0*/  STG.E.64 desc[UR16][R2.64+0x20], R12 ;  /* 0x0000200c02007986 */ /* 0x0001e8000c101b10 */
[----:B-1----:R-:W3:Y:S04]  /*07e0*/  LDG.E.64 R8, desc[UR16][R4.64+0x28] ;  /* 0x0000281004087981 */ /* 0x002ee8000c1e1b00 */
[----:B------:R-:W3:Y:S02]  /*07f0*/  LDG.E.64 R14, desc[UR16][R6.64+0x28] ;  /* 0x00002810060e7981 */ /* 0x000ee4000c1e1b00 */
[----:B---3--:R-:W-:-:S08]  /*0800*/  DMUL R8, R8, R14 ;  /* 0x0000000e08087228 */ /* 0x008fd00000000000 */
[----:B------:R-:W-:-:S07]  /*0810*/  DMUL R8, R12, R8 ;  /* 0x000000080c087228 */ /* 0x000fce0000000000 */
[----:B------:R1:W-:Y:S04]  /*0820*/  STG.E.64 desc[UR16][R2.64+0x28], R8 ;  /* 0x0000280802007986 */ /* 0x0003e8000c101b10 */
[----:B--2---:R-:W2:Y:S04]  /*0830*/  LDG.E.64 R10, desc[UR16][R4.64+0x30] ;  /* 0x00003010040a7981 */ /* 0x004ea8000c1e1b00 */
[----:B------:R-:W2:Y:S02]  /*0840*/  LDG.E.64 R14, desc[UR16][R6.64+0x30] ;  /* 0x00003010060e7981 */ /* 0x000ea4000c1e1b00 */
[----:B--2---:R-:W-:-:S08]  /*0850*/  DMUL R10, R10, R14 ;  /* 0x0000000e0a0a7228 */ /* 0x004fd00000000000 */
[----:B------:R-:W-:-:S07]  /*0860*/  DMUL R10, R8, R10 ;  /* 0x0000000a080a7228 */ /* 0x000fce0000000000 */
[----:B------:R3:W-:Y:S04]  /*0870*/  STG.E.64 desc[UR16][R2.64+0x30], R10 ;  /* 0x0000300a02007986 */ /* 0x0007e8000c101b10 */
[----:B0-----:R-:W2:Y:S04]  /*0880*/  LDG.E.64 R12, desc[UR16][R4.64+0x38] ;  /* 0x00003810040c7981 */ /* 0x001ea8000c1e1b00 */
[----:B------:R-:W2:Y:S02]  /*0890*/  LDG.E.64 R14, desc[UR16][R6.64+0x38] ;  /* 0x00003810060e7981 */ /* 0x000ea4000c1e1b00 */
[----:B--2---:R-:W-:-:S08]  /*08a0*/  DMUL R12, R12, R14 ;  /* 0x0000000e0c0c7228 */ /* 0x004fd00000000000 */
[----:B------:R-:W-:-:S07]  /*08b0*/  DMUL R12, R10, R12 ;  /* 0x0000000c0a0c7228 */ /* 0x000fce0000000000 */
[----:B------:R3:W-:Y:S04]  /*08c0*/  STG.E.64 desc[UR16][R2.64+0x38], R12 ;  /* 0x0000380c02007986 */ /* 0x0007e8000c101b10 */
[----:B-1----:R-:W2:Y:S04]  /*08d0*/  LDG.E.64 R8, desc[UR16][R4.64+0x40] ;  /* 0x0000401004087981 */ /* 0x002ea8000c1e1b00 */
[----:B------:R-:W2:Y:S01]  /*08e0*/  LDG.E.64 R14, desc[UR16][R6.64+0x40] ;  /* 0x00004010060e7981 */ /* 0x000ea2000c1e1b00 */
[----:B------:R-:W-:Y:S02]  /*08f0*/  UIADD3 UR7, UP0, UPT, UR7, -0x8, URZ ;  /* 0xfffffff807077890 */ /* 0x000fe4000ff1e0ff */
[----:B------:R-:W-:-:S02]  /*0900*/  UIADD3 UR13, UP1, UPT, UR13, 0x40, URZ ;  /* 0x000000400d0d7890 */ /* 0x000fc4000ff3e0ff */
[----:B------:R-:W-:Y:S02]  /*0910*/  UIADD3.X UR12, UPT, UPT, UR12, -0x1, URZ, UP0, !UPT ;  /* 0xffffffff0c0c7890 */ /* 0x000fe400087fe4ff */
[----:B------:R-:W-:Y:S02]  /*0920*/  UIADD3 UR18, UP0, UPT, UR7, UR4, URZ ;  /* 0x0000000407127290 */ /* 0x000fe4000ff1e0ff */
[----:B------:R-:W-:Y:S02]  /*0930*/  UIADD3.X UR6, UPT, UPT, URZ, UR6, URZ, UP1, !UPT ;  /* 0x00000006ff067290 */ /* 0x000fe40008ffe4ff */
[----:B------:R-:W-:Y:S02]  /*0940*/  UIADD3.X UR19, UPT, UPT, UR12, UR5, URZ, UP0, !UPT ;  /* 0x000000050c137290 */ /* 0x000fe400087fe4ff */
[----:B------:R-:W-:-:S04]  /*0950*/  UISETP.NE.U32.AND UP0, UPT, UR18, URZ, UPT ;  /* 0x000000ff1200728c */ /* 0x000fc8000bf05070 */
[----:B------:R-:W-:Y:S01]  /*0960*/  UISETP.NE.AND.EX UP0, UPT, UR19, URZ, UPT, UP0 ;  /* 0x000000ff1300728c */ /* 0x000fe2000bf05300 */
[----:B--2---:R-:W-:-:S08]  /*0970*/  DMUL R8, R8, R14 ;  /* 0x0000000e08087228 */ /* 0x004fd00000000000 */
[----:B------:R-:W-:-:S07]  /*0980*/  DMUL R8, R12, R8 ;  /* 0x000000080c087228 */ /* 0x000fce0000000000 */
[----:B------:R3:W-:Y:S01]  /*0990*/  STG.E.64 desc[UR16][R2.64+0x40], R8 ;  /* 0x0000400802007986 */ /* 0x0007e2000c101b10 */
[----:B------:R-:W-:Y:S05]  /*09a0*/  BRA.U UP0, `(.L_x_2) ;  /* 0xfffffff900e47547 */ /* 0x000fea000b83ffff */
.L_x_1:
[----:B------:R-:W-:-:S04]  /*09b0*/  ISETP.NE.U32.AND P0, PT, RZ, UR20, PT ;  /* 0x00000014ff007c0c */ /* 0x000fc8000bf05070 */
[----:B------:R-:W-:-:S13]  /*09c0*/  ISETP.NE.AND.EX P0, PT, RZ, RZ, PT, P0 ;  /* 0x000000ffff00720c */ /* 0x000fda0003f05300 */
[----:B------:R-:W-:Y:S05]  /*09d0*/  @!P0 EXIT ;  /* 0x000000000000894d */ /* 0x000fea0003800000 */
[----:B------:R-:W1:Y:S01]  /*09e0*/  LDC R0, c[0x0][0x3a0] ;  /* 0x0000e800ff007b82 */ /* 0x000e620000000800 */
[----:B------:R-:W-:-:S04]  /*09f0*/  UISETP.GE.U32.AND UP0, UPT, UR20, 0x4, UPT ;  /* 0x000000041400788c */ /* 0x000fc8000bf06070 */
[----:B------:R-:W-:Y:S01]  /*0a00*/  UISETP.GE.U32.AND.EX UP0, UPT, URZ, URZ, UPT, UP0 ;  /* 0x000000ffff00728c */ /* 0x000fe2000bf06100 */
[----:B-1-3--:R-:W-:-:S08]  /*0a10*/  LOP3.LUT R8, R0, 0x3, RZ, 0xc0, !PT ;  /* 0x0000000300087812 */ /* 0x00afd000078ec0ff */
[----:B------:R-:W-:Y:S05]  /*0a20*/  BRA.U !UP0, `(.L_x_3) ;  /* 0x0000000908047547 */ /* 0x000fea000b800000 */
[----:B------:R-:W-:-:S09]  /*0a30*/  UISETP.NE.AND UP0, UPT, UR4, URZ, UPT ;  /* 0x000000ff0400728c */ /* 0x000fd2000bf05270 */
[----:B------:R-:W-:Y:S05]  /*0a40*/  BRA.U !UP0, `(.L_x_4) ;  /* 0x0000000108787547 */ /* 0x000fea000b800000 */
[----:B------:R-:W0:Y:S01]  /*0a50*/  LDCU.64 UR8, c[0x0][0x390] ;  /* 0x00007200ff0877ac */ /* 0x000e220008000a00 */
[----:B------:R-:W1:Y:S01]  /*0a60*/  LDCU.128 UR20, c[0x0][0x380] ;  /* 0x00007000ff1477ac */ /* 0x000e620008000c00 */
[----:B------:R-:W-:Y:S02]  /*0a70*/  USHF.L.U32 UR12, UR4, 0x3, URZ ;  /* 0x00000003040c7899 */ /* 0x000fe400080006ff */
[----:B------:R-:W-:Y:S02]  /*0a80*/  UIADD3 UR6, UP2, UPT, URZ, URZ, URZ ;  /* 0x000000ffff067290 */ /* 0x000fe4000ff5e0ff */
[----:B------:R-:W-:Y:S02]  /*0a90*/  USHF.L.U64.HI UR13, UR4, 0x3, UR5 ;  /* 0x00000003040d7899 */ /* 0x000fe40008010205 */
[----:B------:R-:W-:Y:S02]  /*0aa0*/  UIADD3.X UR7, UPT, UPT, UR4, -0x1, URZ, UP2, !UPT ;  /* 0xffffffff04077890 */ /* 0x000fe400097fe4ff */
[----:B0-----:R-:W-:-:S02]  /*0ab0*/  UIADD3 UR8, UP1, UPT, UR12, UR8, URZ ;  /* 0x000000080c087290 */ /* 0x001fc4000ff3e0ff */
[----:B------:R-:W-:Y:S02]  /*0ac0*/  USHF.R.S64 UR6, UR6, 0x1d, UR7 ;  /* 0x0000001d06067899 */ /* 0x000fe40008001007 */
[----:B-1----:R-:W-:Y:S02]  /*0ad0*/  UIADD3 UR10, UP0, UPT, UR12, UR22, URZ ;  /* 0x000000160c0a7290 */ /* 0x002fe4000ff1e0ff */
[----:B------:R-:W-:Y:S01]  /*0ae0*/  UIADD3.X UR9, UPT, UPT, UR13, UR9, URZ, UP1, !UPT ;  /* 0x000000090d097290 */ /* 0x000fe20008ffe4ff */
[----:B------:R-:W-:Y:S01]  /*0af0*/  IMAD.U32 R4, RZ, RZ, UR8 ;  /* 0x00000008ff047e24 */ /* 0x000fe2000f8e00ff */
[----:B------:R-:W-:Y:S02]  /*0b00*/  UIADD3.X UR11, UPT, UPT, UR13, UR23, URZ, UP0, !UPT ;  /* 0x000000170d0b7290 */ /* 0x000fe400087fe4ff */
[----:B------:R-:W-:Y:S01]  /*0b10*/  UIADD3 UR6, UP0, UPT, UR6, UR20, URZ ;  /* 0x0000001406067290 */ /* 0x000fe2000ff1e0ff */
[----:B------:R-:W-:Y:S01]  /*0b20*/  MOV R10, UR10 ;  /* 0x0000000a000a7c02 */ /* 0x000fe20008000f00 */
[----:B------:R-:W-:-:S02]  /*0b30*/  IMAD.U32 R5, RZ, RZ, UR9 ;  /* 0x00000009ff057e24 */ /* 0x000fc4000f8e00ff */
[----:B------:R-:W-:Y:S01]  /*0b40*/  IMAD.U32 R11, RZ, RZ, UR11 ;  /* 0x0000000bff0b7e24 */ /* 0x000fe2000f8e00ff */
[----:B------:R-:W-:Y:S01]  /*0b50*/  ULEA.HI.X.SX32 UR7, UR7, UR21, 0x3, UP0 ;  /* 0x0000001507077291 */ /* 0x000fe200080f1eff */
[----:B------:R-:W-:Y:S02]  /*0b60*/  MOV R6, UR6 ;  /* 0x0000000600067c02 */ /* 0x000fe40008000f00 */
[----:B------:R-:W2:Y:S04]  /*0b70*/  LDG.E.64 R4, desc[UR16][R4.64] ;  /* 0x0000001004047981 */ /* 0x000ea8000c1e1b00 */
[----:B------:R-:W2:Y:S01]  /*0b80*/  LDG.E.64 R2, desc[UR16][R10.64] ;  /* 0x000000100a027981 */ /* 0x000ea2000c1e1b00 */
[----:B------:R-:W-:-:S06]  /*0b90*/  IMAD.U32 R7, RZ, RZ, UR7 ;  /* 0x00000007ff077e24 */ /* 0x000fcc000f8e00ff */
[----:B------:R-:W3:Y:S01]  /*0ba0*/  LDG.E.64 R6, desc[UR16][R6.64] ;  /* 0x0000001006067981 */ /* 0x000ee2000c1e1b00 */
[----:B------:R-:W-:-:S04]  /*0bb0*/  UIADD3 UR6, UP0, UPT, UR12, UR20, URZ ;  /* 0x000000140c067290 */ /* 0x000fc8000ff1e0ff */
[----:B------:R-:W-:Y:S02]  /*0bc0*/  UIADD3.X UR7, UPT, UPT, UR13, UR21, URZ, UP0, !UPT ;  /* 0x000000150d077290 */ /* 0x000fe400087fe4ff */
[----:B------:R-:W-:-:S04]  /*0bd0*/  IMAD.U32 R12, RZ, RZ, UR6 ;  /* 0x00000006ff0c7e24 */ /* 0x000fc8000f8e00ff */
[----:B------:R-:W-:Y:S01]  /*0be0*/  MOV R13, UR7 ;  /* 0x00000007000d7c02 */ /* 0x000fe20008000f00 */
[----:B--2---:R-:W-:-:S08]  /*0bf0*/  DMUL R2, R2, R4 ;  /* 0x0000000402027228 */ /* 0x004fd00000000000 */
[----:B---3--:R-:W-:-:S07]  /*0c00*/  DMUL R2, R2, R6 ;  /* 0x0000000602027228 */ /* 0x008fce0000000000 */
[----:B------:R0:W-:Y:S01]  /*0c10*/  STG.E.64 desc[UR16][R12.64], R2 ;  /* 0x000000020c007986 */ /* 0x0001e2000c101b10 */
[----:B------:R-:W-:Y:S05]  /*0c20*/  BRA `(.L_x_5) ;  /* 0x00000000001c7947 */ /* 0x000fea0003800000 */
.L_x_4:
[----:B------:R-:W0:Y:S08]  /*0c30*/  LDC.64 R6, c[0x0][0x388] ;  /* 0x0000e200ff067b82 */ /* 0x000e300000000a00 */
[----:B------:R-:W1:Y:S01]  /*0c40*/  LDC.64 R4, c[0x0][0x390] ;  /* 0x0000e400ff047b82 */ /* 0x000e620000000a00 */
[----:B0-----:R-:W2:Y:S04]  /*0c50*/  LDG.E.64 R2, desc[UR16][R6.64] ;  /* 0x0000001006027981 */ /* 0x001ea8000c1e1b00 */
[----:B-1----:R-:W2:Y:S03]  /*0c60*/  LDG.E.64 R4, desc[UR16][R4.64] ;  /* 0x0000001004047981 */ /* 0x002ea6000c1e1b00 */
[----:B------:R-:W0:Y:S01]  /*0c70*/  LDC.64 R10, c[0x0][0x380] ;  /* 0x0000e000ff0a7b82 */ /* 0x000e220000000a00 */
[----:B--2---:R-:W-:-:S07]  /*0c80*/  DMUL R2, R2, R4 ;  /* 0x0000000402027228 */ /* 0x004fce0000000000 */
[----:B0-----:R1:W-:Y:S04]  /*0c90*/  STG.E.64 desc[UR16][R10.64], R2 ;  /* 0x000000020a007986 */ /* 0x0013e8000c101b10 */
.L_x_5:
[----:B------:R-:W2:Y:S01]  /*0ca0*/  LDCU.128 UR8, c[0x0][0x380] ;  /* 0x00007000ff0877ac */ /* 0x000ea20008000c00 */
[----:B------:R-:W3:Y:S01]  /*0cb0*/  LDCU.64 UR6, c[0x0][0x390] ;  /* 0x00007200ff0677ac */ /* 0x000ee20008000a00 */
[----:B------:R-:W-:Y:S02]  /*0cc0*/  USHF.L.U32 UR22, UR4, 0x3, URZ ;  /* 0x0000000304167899 */ /* 0x000fe400080006ff */
[----:B------:R-:W-:Y:S02]  /*0cd0*/  USHF.L.U64.HI UR21, UR4, 0x3, UR5 ;  /* 0x0000000304157899 */ /* 0x000fe40008010205 */
[----:B------:R-:W-:Y:S02]  /*0ce0*/  UIADD3 UR13, UP0, UPT, UR22, 0x8, URZ ;  /* 0x00000008160d7890 */ /* 0x000fe4000ff1e0ff */
[----:B------:R-:W-:Y:S02]  /*0cf0*/  USHF.R.S64 UR5, URZ, 0x1d, UR4 ;  /* 0x0000001dff057899 */ /* 0x000fe40008001004 */
[----:B------:R-:W-:-:S02]  /*0d00*/  UIADD3.X UR18, UPT, UPT, URZ, UR21, URZ, UP0, !UPT ;  /* 0x00000015ff127290 */ /* 0x000fc400087fe4ff */
[----:B------:R-:W-:Y:S02]  /*0d10*/  ULOP3.LUT UR13, UR13, 0xfffffff8, URZ, 0xc0, !UPT ;  /* 0xfffffff80d0d7892 */ /* 0x000fe4000f8ec0ff */
[----:B------:R-:W-:Y:S02]  /*0d20*/  ULOP3.LUT UR18, UR18, 0x7, URZ, 0xc0, !UPT ;  /* 0x0000000712127892 */ /* 0x000fe4000f8ec0ff */
[----:B--2---:R-:W-:Y:S02]  /*0d30*/  UIADD3 UR20, UP0, UPT, UR13, UR10, URZ ;  /* 0x0000000a0d147290 */ /* 0x004fe4000ff1e0ff */
[----:B---3--:R-:W-:Y:S02]  /*0d40*/  UIADD3 UR12, UP1, UPT, UR13, UR6, URZ ;  /* 0x000000060d0c7290 */ /* 0x008fe4000ff3e0ff */
[----:B------:R-:W-:Y:S02]  /*0d50*/  UIADD3.X UR23, UPT, UPT, UR18, UR11, URZ, UP0, !UPT ;  /* 0x0000000b12177290 */ /* 0x000fe400087fe4ff */
[----:B------:R-:W-:Y:S01]  /*0d60*/  UIADD3.X UR19, UPT, UPT, UR18, UR7, URZ, UP1, !UPT ;  /* 0x0000000712137290 */ /* 0x000fe20008ffe4ff */
[----:B01----:R-:W-:Y:S01]  /*0d70*/  IMAD.U32 R2, RZ, RZ, UR20 ;  /* 0x00000014ff027e24 */ /* 0x003fe2000f8e00ff */
[----:B------:R-:W-:Y:S01]  /*0d80*/  UIADD3 UR5, UP0, UPT, UR5, UR8, URZ ;  /* 0x0000000805057290 */ /* 0x000fe2000ff1e0ff */
[----:B------:R-:W-:Y:S01]  /*0d90*/  IMAD.U32 R4, RZ, RZ, UR12 ;  /* 0x0000000cff047e24 */ /* 0x000fe2000f8e00ff */
[----:B------:R-:W-:-:S02]  /*0da0*/  MOV R3, UR23 ;  /* 0x0000001700037c02 */ /* 0x000fc40008000f00 */
[----:B------:R-:W-:Y:S01]  /*0db0*/  IMAD.U32 R5, RZ, RZ, UR19 ;  /* 0x00000013ff057e24 */ /* 0x000fe2000f8e00ff */
[----:B------:R-:W-:Y:S01]  /*0dc0*/  ULEA.HI.X.SX32 UR12, UR4, UR9, 0x3, UP0 ;  /* 0x00000009040c7291 */ /* 0x000fe200080f1eff */
[----:B------:R-:W-:Y:S02]  /*0dd0*/  IMAD.U32 R6, RZ, RZ, UR5 ;  /* 0x00000005ff067e24 */ /* 0x000fe4000f8e00ff */
[----:B------:R-:W2:Y:S04]  /*0de0*/  LDG.E.64 R2, desc[UR16][R2.64] ;  /* 0x0000001002027981 */ /* 0x000ea8000c1e1b00 */
[----:B------:R-:W2:Y:S01]  /*0df0*/  LDG.E.64 R4, desc[UR16][R4.64] ;  /* 0x0000001004047981 */ /* 0x000ea2000c1e1b00 */
[----:B------:R-:W-:-:S06]  /*0e00*/  MOV R7, UR12 ;  /* 0x0000000c00077c02 */ /* 0x000fcc0008000f00 */
[----:B------:R-:W3:Y:S01]  /*0e10*/  LDG.E.64 R6, desc[UR16][R6.64] ;  /* 0x0000001006067981 */ /* 0x000ee2000c1e1b00 */
[----:B------:R-:W-:Y:S02]  /*0e20*/  UIADD3 UR19, UP1, UPT, UR22, 0x10, URZ ;  /* 0x0000001016137890 */ /* 0x000fe4000ff3e0ff */
[----:B------:R-:W-:Y:S02]  /*0e30*/  UIADD3 UR23, UP0, UPT, URZ, URZ, URZ ;  /* 0x000000ffff177290 */ /* 0x000fe4000ff1e0ff */
[----:B------:R-:W-:Y:S02]  /*0e40*/  UIADD3.X UR20, UPT, UPT, URZ, UR21, URZ, UP1, !UPT ;  /* 0x00000015ff147290 */ /* 0x000fe40008ffe4ff */
[----:B------:R-:W-:Y:S02]  /*0e50*/  ULOP3.LUT UR19, UR19, 0xfffffff8, URZ, 0xc0, !UPT ;  /* 0xfffffff813137892 */ /* 0x000fe4000f8ec0ff */
[----:B------:R-:W-:Y:S02]  /*0e60*/  UIADD3.X UR12, UPT, UPT, UR4, 0x1, URZ, UP0, !UPT ;  /* 0x00000001040c7890 */ /* 0x000fe400087fe4ff */
[----:B------:R-:W-:-:S02]  /*0e70*/  UIADD3 UR13, UP1, UPT, UR13, UR8, URZ ;  /* 0x000000080d0d7290 */ /* 0x000fc4000ff3e0ff */
[----:B------:R-:W-:Y:S02]  /*0e80*/  ULOP3.LUT UR20, UR20, 0x7, URZ, 0xc0, !UPT ;  /* 0x0000000714147892 */ /* 0x000fe4000f8ec0ff */
[----:B------:R-:W-:Y:S02]  /*0e90*/  UIADD3 UR26, UP2, UPT, UR19, UR10, URZ ;  /* 0x0000000a131a7290 */ /* 0x000fe4000ff5e0ff */
[----:B------:R-:W-:Y:S01]  /*0ea0*/  UIADD3 UR24, UP3, UPT, UR19, UR6, URZ ;  /* 0x0000000613187290 */ /* 0x000fe2000ff7e0ff */
[----:B------:R-:W-:Y:S01]  /*0eb0*/  IMAD.U32 R12, RZ, RZ, UR13 ;  /* 0x0000000dff0c7e24 */ /* 0x000fe2000f8e00ff */
[----:B------:R-:W-:Y:S02]  /*0ec0*/  USHF.R.S64 UR5, UR23, 0x1d, UR12 ;  /* 0x0000001d17057899 */ /* 0x000fe4000800100c */
[----:B------:R-:W-:Y:S02]  /*0ed0*/  UIADD3.X UR18, UPT, UPT, UR18, UR9, URZ, UP1, !UPT ;  /* 0x0000000912127290 */ /* 0x000fe40008ffe4ff */
[----:B------:R-:W-:-:S02]  /*0ee0*/  UIADD3.X UR27, UPT, UPT, UR20, UR11, URZ, UP2, !UPT ;  /* 0x0000000b141b7290 */ /* 0x000fc400097fe4ff */
[----:B------:R-:W-:Y:S02]  /*0ef0*/  UIADD3.X UR25, UPT, UPT, UR20, UR7, URZ, UP3, !UPT ;  /* 0x0000000714197290 */ /* 0x000fe40009ffe4ff */
[----:B------:R-:W-:Y:S01]  /*0f00*/  UIADD3 UR5, UP4, UPT, UR5, UR8, URZ ;  /* 0x0000000805057290 */ /* 0x000fe2000ff9e0ff */
[----:B------:R-:W-:-:S03]  /*0f10*/  IMAD.U32 R13, RZ, RZ, UR18 ;  /* 0x00000012ff0d7e24 */ /* 0x000fc6000f8e00ff */
[----:B------:R-:W-:Y:S02]  /*0f20*/  ULEA.HI.X.SX32 UR12, UR12, UR9, 0x3, UP4 ;  /* 0x000000090c0c7291 */ /* 0x000fe4000a0f1eff */
[----:B------:R-:W-:-:S04]  /*0f30*/  IMAD.U32 R10, RZ, RZ, UR5 ;  /* 0x00000005ff0a7e24 */ /* 0x000fc8000f8e00ff */
[----:B------:R-:W-:Y:S01]  /*0f40*/  IMAD.U32 R11, RZ, RZ, UR12 ;  /* 0x0000000cff0b7e24 */ /* 0x000fe2000f8e00ff */
[----:B--2---:R-:W-:Y:S01]  /*0f50*/  DMUL R2, R2, R4 ;  /* 0x0000000402027228 */ /* 0x004fe20000000000 */
[----:B------:R-:W-:Y:S01]  /*0f60*/  MOV R4, UR26 ;  /* 0x0000001a00047c02 */ /* 0x000fe20008000f00 */
[----:B------:R-:W-:-:S06]  /*0f70*/  IMAD.U32 R5, RZ, RZ, UR27 ;  /* 0x0000001bff057e24 */ /* 0x000fcc000f8e00ff */
[----:B---3--:R-:W-:Y:S01]  /*0f80*/  DMUL R2, R2, R6 ;  /* 0x0000000602027228 */ /* 0x008fe20000000000 */
[----:B------:R-:W-:Y:S01]  /*0f90*/  IMAD.U32 R6, RZ, RZ, UR24 ;  /* 0x00000018ff067e24 */ /* 0x000fe2000f8e00ff */
[----:B------:R-:W-:-:S05]  /*0fa0*/  MOV R7, UR25 ;  /* 0x0000001900077c02 */ /* 0x000fca0008000f00 */
[----:B------:R0:W-:Y:S04]  /*0fb0*/  STG.E.64 desc[UR16][R12.64], R2 ;  /* 0x000000020c007986 */ /* 0x0001e8000c101b10 */
[----:B------:R-:W2:Y:S04]  /*0fc0*/  LDG.E.64 R4, desc[UR16][R4.64] ;  /* 0x0000001004047981 */ /* 0x000ea8000c1e1b00 */
[----:B------:R-:W2:Y:S04]  /*0fd0*/  LDG.E.64 R6, desc[UR16][R6.64] ;  /* 0x0000001006067981 */ /* 0x000ea8000c1e1b00 */
[----:B------:R-:W3:Y:S01]  /*0fe0*/  LDG.E.64 R10, desc[UR16][R10.64] ;  /* 0x000000100a0a7981 */ /* 0x000ee2000c1e1b00 */
[----:B------:R-:W-:-:S04]  /*0ff0*/  UIADD3 UR13, UP1, UPT, UR22, 0x18, URZ ;  /* 0x00000018160d7890 */ /* 0x000fc8000ff3e0ff */
[----:B------:R-:W-:Y:S02]  /*1000*/  UIADD3.X UR18, UPT, UPT, URZ, UR21, URZ, UP1, !UPT ;  /* 0x00000015ff127290 */ /* 0x000fe40008ffe4ff */
[----:B------:R-:W-:Y:S02]  /*1010*/  ULOP3.LUT UR13, UR13, 0xfffffff8, URZ, 0xc0, !UPT ;  /* 0xfffffff80d0d7892 */ /* 0x000fe4000f8ec0ff */
[----:B------:R-:W-:Y:S02]  /*1020*/  ULOP3.LUT UR18, UR18, 0x7, URZ, 0xc0, !UPT ;  /* 0x0000000712127892 */ /* 0x000fe4000f8ec0ff */
[----:B------:R-:W-:Y:S02]  /*1030*/  UIADD3 UR12, UP1, UPT, UR13, UR6, URZ ;  /* 0x000000060d0c7290 */ /* 0x000fe4000ff3e0ff */
[----:B------:R-:W-:Y:S02]  /*1040*/  UIADD3.X UR6, UPT, UPT, UR4, 0x2, URZ, UP0, !UPT ;  /* 0x0000000204067890 */ /* 0x000fe400087fe4ff */
[----:B------:R-:W-:-:S02]  /*1050*/  UIADD3.X UR7, UPT, UPT, UR18, UR7, URZ, UP1, !UPT ;  /* 0x0000000712077290 */ /* 0x000fc40008ffe4ff */
[----:B------:R-:W-:Y:S02]  /*1060*/  UIADD3 UR19, UP0, UPT, UR19, UR8, URZ ;  /* 0x0000000813137290 */ /* 0x000fe4000ff1e0ff */
[----:B------:R-:W-:Y:S02]  /*1070*/  UIADD3 UR10, UP1, UPT, UR13, UR10, URZ ;  /* 0x0000000a0d0a7290 */ /* 0x000fe4000ff3e0ff */
[----:B------:R-:W-:Y:S02]  /*1080*/  USHF.R.S64 UR5, UR23, 0x1d, UR6 ;  /* 0x0000001d17057899 */ /* 0x000fe40008001006 */
[----:B------:R-:W-:Y:S01]  /*1090*/  UIADD3.X UR20, UPT, UPT, UR20, UR9, URZ, UP0, !UPT ;  /* 0x0000000914147290 */ /* 0x000fe200087fe4ff */
[----:B0-----:R-:W-:Y:S01]  /*10a0*/  MOV R12, UR19 ;  /* 0x00000013000c7c02 */ /* 0x001fe20008000f00 */
[----:B------:R-:W-:Y:S01]  /*10b0*/  UIADD3.X UR11, UPT, UPT, UR18, UR11, URZ, UP1, !UPT ;  /* 0x0000000b120b7290 */ /* 0x000fe20008ffe4ff */
[----:B------:R-:W-:Y:S01]  /*10c0*/  IMAD.U32 R14, RZ, RZ, UR10 ;  /* 0x0000000aff0e7e24 */ /* 0x000fe2000f8e00ff */
[----:B------:R-:W-:-:S02]  /*10d0*/  UIADD3 UR5, UP0, UPT, UR5, UR8, URZ ;  /* 0x0000000805057290 */ /* 0x000fc4000ff1e0ff */
[----:B------:R-:W-:Y:S02]  /*10e0*/  IMAD.U32 R13, RZ, RZ, UR20 ;  /* 0x00000014ff0d7e24 */ /* 0x000fe4000f8e00ff */
[----:B------:R-:W-:Y:S01]  /*10f0*/  IMAD.U32 R15, RZ, RZ, UR11 ;  /* 0x0000000bff0f7e24 */ /* 0x000fe2000f8e00ff */
[----:B------:R-:W-:Y:S01]  /*1100*/  ULEA.HI.X.SX32 UR6, UR6, UR9, 0x3, UP0 ;  /* 0x0000000906067291 */ /* 0x000fe200080f1eff */
[----:B--2---:R-:W-:Y:S01]  /*1110*/  DMUL R4, R4, R6 ;  /* 0x0000000604047228 */ /* 0x004fe20000000000 */
[----:B------:R-:W-:Y:S01]  /*1120*/  MOV R6, UR12 ;  /* 0x0000000c00067c02 */ /* 0x000fe20008000f00 */
[----:B------:R-:W-:-:S06]  /*1130*/  IMAD.U32 R7, RZ, RZ, UR7 ;  /* 0x00000007ff077e24 */ /* 0x000fcc000f8e00ff */
[----:B---3--:R-:W-:Y:S01]  /*1140*/  DMUL R4, R4, R10 ;  /* 0x0000000a04047228 */ /* 0x008fe20000000000 */
[----:B------:R-:W-:Y:S01]  /*1150*/  MOV R10, UR5 ;  /* 0x00000005000a7c02 */ /* 0x000fe20008000f00 */
[----:B------:R-:W-:-:S05]  /*1160*/  IMAD.U32 R11, RZ, RZ, UR6 ;  /* 0x00000006ff0b7e24 */ /* 0x000fca000f8e00ff */
[----:B------:R0:W-:Y:S04]  /*1170*/  STG.E.64 desc[UR16][R12.64], R4 ;  /* 0x000000040c007986 */ /* 0x0001e8000c101b10 */
[----:B------:R-:W2:Y:S04]  /*1180*/  LDG.E.64 R2, desc[UR16][R14.64] ;  /* 0x000000100e027981 */ /* 0x000ea8000c1e1b00 */
[----:B------:R-:W2:Y:S04]  /*1190*/  LDG.E.64 R6, desc[UR16][R6.64] ;  /* 0x0000001006067981 */ /* 0x000ea8000c1e1b00 */
[----:B------:R-:W3:Y:S01]  /*11a0*/  LDG.E.64 R10, desc[UR16][R10.64] ;  /* 0x000000100a0a7981 */ /* 0x000ee2000c1e1b00 */
[----:B------:R-:W-:-:S02]  /*11b0*/  UIADD3 UR8, UP0, UPT, UR13, UR8, URZ ;  /* 0x000000080d087290 */ /* 0x000fc4000ff1e0ff */
[----:B------:R-:W-:Y:S02]  /*11c0*/  UIADD3 UR4, UPT, UPT, UR4, 0x4, URZ ;  /* 0x0000000404047890 */ /* 0x000fe4000fffe0ff */
[----:B------:R-:W-:Y:S02]  /*11d0*/  UIADD3.X UR9, UPT, UPT, UR18, UR9, URZ, UP0, !UPT ;  /* 0x0000000912097290 */ /* 0x000fe400087fe4ff */
[----:B------:R-:W-:Y:S01]  /*11e0*/  IMAD.U32 R16, RZ, RZ, UR8 ;  /* 0x00000008ff107e24 */ /* 0x000fe2000f8e00ff */
[----:B------:R-:W-:-:S03]  /*11f0*/  UMOV UR5, URZ ;  /* 0x000000ff00057c82 */ /* 0x000fc60008000000 */
[----:B------:R-:W-:Y:S01]  /*1200*/  MOV R17, UR9 ;  /* 0x0000000900117c02 */ /* 0x000fe20008000f00 */
[----:B--2---:R-:W-:-:S08]  /*1210*/  DMUL R2, R2, R6 ;  /* 0x0000000602027228 */ /* 0x004fd00000000000 */
[----:B---3--:R-:W-:-:S07]  /*1220*/  DMUL R2, R2, R10 ;  /* 0x0000000a02027228 */ /* 0x008fce0000000000 */
[----:B------:R0:W-:Y:S04]  /*1230*/  STG.E.64 desc[UR16][R16.64], R2 ;  /* 0x0000000210007986 */ /* 0x0001e8000c101b10 */
.L_x_3:
[----:B------:R-:W-:-:S04]  /*1240*/  ISETP.NE.U32.AND P0, PT, R8, RZ, PT ;  /* 0x000000ff0800720c */ /* 0x000fc80003f05070 */
[----:B------:R-:W-:-:S13]  /*1250*/  ISETP.NE.AND.EX P0, PT, RZ, RZ, PT, P0 ;  /* 0x000000ffff00720c */ /* 0x000fda0003f05300 */
[----:B------:R-:W-:Y:S05]  /*1260*/  @!P0 EXIT ;  /* 0x000000000000894d */ /* 0x000fea0003800000 */
[----:B------:R-:W-:-:S04]  /*1270*/  ISETP.NE.U32.AND P0, PT, R8, 0x1, PT ;  /* 0x000000010800780c */ /* 0x000fc80003f05070 */
[----:B------:R-:W-:-:S13]  /*1280*/  ISETP.NE.AND.EX P0, PT, RZ, RZ, PT, P0 ;  /* 0x000000ffff00720c */ /* 0x000fda0003f05300 */
[----:B------:R-:W-:Y:S05]  /*1290*/  @!P0 BRA `(.L_x_6) ;  /* 0x0000000400188947 */ /* 0x000fea0003800000 */
[----:B------:R-:W-:-:S09]  /*12a0*/  UISETP.NE.AND UP0, UPT, UR4, URZ, UPT ;  /* 0x000000ff0400728c */ /* 0x000fd2000bf05270 */
[----:B------:R-:W-:Y:S05]  /*12b0*/  BRA.U !UP0, `(.L_x_7) ;  /* 0x0000000108787547 */ /* 0x000fea000b800000 */
[----:B------:R-:W1:Y:S01]  /*12c0*/  LDCU.64 UR10, c[0x0][0x390] ;  /* 0x00007200ff0a77ac */ /* 0x000e620008000a00 */
[----:B------:R-:W2:Y:S01]  /*12d0*/  LDCU.128 UR20, c[0x0][0x380] ;  /* 0x00007000ff1477ac */ /* 0x000ea20008000c00 */
[----:B------:R-:W-:Y:S02]  /*12e0*/  USHF.L.U32 UR7, UR4, 0x3, URZ ;  /* 0x0000000304077899 */ /* 0x000fe400080006ff */
[----:B------:R-:W-:Y:S02]  /*12f0*/  UIADD3 UR12, UP2, UPT, URZ, URZ, URZ ;  /* 0x000000ffff0c7290 */ /* 0x000fe4000ff5e0ff */
[----:B------:R-:W-:Y:S02]  /*1300*/  USHF.L.U64.HI UR6, UR4, 0x3, UR5 ;  /* 0x0000000304067899 */ /* 0x000fe40008010205 */
[----:B------:R-:W-:Y:S02]  /*1310*/  UIADD3.X UR13, UPT, UPT, UR4, -0x1, URZ, UP2, !UPT ;  /* 0xffffffff040d7890 */ /* 0x000fe400097fe4ff */
[----:B-1----:R-:W-:-:S02]  /*1320*/  UIADD3 UR10, UP1, UPT, UR7, UR10, URZ ;  /* 0x0000000a070a7290 */ /* 0x002fc4000ff3e0ff */
[----:B------:R-:W-:Y:S02]  /*1330*/  USHF.R.S64 UR12, UR12, 0x1d, UR13 ;  /* 0x0000001d0c0c7899 */ /* 0x000fe4000800100d */
[----:B--2---:R-:W-:Y:S02]  /*1340*/  UIADD3 UR8, UP0, UPT, UR7, UR22, URZ ;  /* 0x0000001607087290 */ /* 0x004fe4000ff1e0ff */
[----:B------:R-:W-:Y:S01]  /*1350*/  UIADD3.X UR11, UPT, UPT, UR6, UR11, URZ, UP1, !UPT ;  /* 0x0000000b060b7290 */ /* 0x000fe20008ffe4ff */
[----:B0-----:R-:W-:Y:S01]  /*1360*/  IMAD.U32 R4, RZ, RZ, UR10 ;  /* 0x0000000aff047e24 */ /* 0x001fe2000f8e00ff */
[----:B------:R-:W-:Y:S02]  /*1370*/  UIADD3.X UR9, UPT, UPT, UR6, UR23, URZ, UP0, !UPT ;  /* 0x0000001706097290 */ /* 0x000fe400087fe4ff */
[----:B------:R-:W-:Y:S01]  /*1380*/  UIADD3 UR12, UP0, UPT, UR12, UR20, URZ ;  /* 0x000000140c0c7290 */ /* 0x000fe2000ff1e0ff */
[----:B------:R-:W-:Y:S02]  /*1390*/  IMAD.U32 R8, RZ, RZ, UR8 ;  /* 0x00000008ff087e24 */ /* 0x000fe4000f8e00ff */
[----:B------:R-:W-:Y:S01]  /*13a0*/  IMAD.U32 R5, RZ, RZ, UR11 ;  /* 0x0000000bff057e24 */ /* 0x000fe2000f8e00ff */
[----:B------:R-:W-:Y:S01]  /*13b0*/  MOV R9, UR9 ;  /* 0x0000000900097c02 */ /* 0x000fe20008000f00 */
[----:B------:R-:W-:Y:S01]  /*13c0*/  ULEA.HI.X.SX32 UR13, UR13, UR21, 0x3, UP0 ;  /* 0x000000150d0d7291 */ /* 0x000fe200080f1eff */
[----:B------:R-:W-:-:S03]  /*13d0*/  IMAD.U32 R6, RZ, RZ, UR12 ;  /* 0x0000000cff067e24 */ /* 0x000fc6000f8e00ff */
[----:B------:R-:W2:Y:S02]  /*13e0*/  LDG.E.64 R2, desc[UR16][R8.64] ;  /* 0x0000001008027981 */ /* 0x000ea4000c1e1b00 */
[----:B------:R-:W-:Y:S02]  /*13f0*/  MOV R7, UR13 ;  /* 0x0000000d00077c02 */ /* 0x000fe40008000f00 */
[----:B------:R-:W2:Y:S04]  /*1400*/  LDG.E.64 R4, desc[UR16][R4.64] ;  /* 0x0000001004047981 */ /* 0x000ea8000c1e1b00 */
[----:B------:R-:W3:Y:S01]  /*1410*/  LDG.E.64 R6, desc[UR16][R6.64] ;  /* 0x0000001006067981 */ /* 0x000ee2000c1e1b00 */
[----:B------:R-:W-:-:S04]  /*1420*/  UIADD3 UR7, UP0, UPT, UR7, UR20, URZ ;  /* 0x0000001407077290 */ /* 0x000fc8000ff1e0ff */
[----:B------:R-:W-:Y:S02]  /*1430*/  UIADD3.X UR6, UPT, UPT, UR6, UR21, URZ, UP0, !UPT ;  /* 0x0000001506067290 */ /* 0x000fe400087fe4ff */
[----:B------:R-:W-:-:S04]  /*1440*/  IMAD.U32 R10, RZ, RZ, UR7 ;  /* 0x00000007ff0a7e24 */ /* 0x000fc8000f8e00ff */
[----:B------:R-:W-:Y:S01]  /*1450*/  IMAD.U32 R11, RZ, RZ, UR6 ;  /* 0x00000006ff0b7e24 */ /* 0x000fe2000f8e00ff */
[----:B--2---:R-:W-:-:S08]  /*1460*/  DMUL R2, R2, R4 ;  /* 0x0000000402027228 */ /* 0x004fd00000000000 */
[----:B---3--:R-:W-:-:S07]  /*1470*/  DMUL R2, R2, R6 ;  /* 0x0000000602027228 */ /* 0x008fce0000000000 */
[----:B------:R0:W-:Y:S01]  /*1480*/  STG.E.64 desc[UR16][R10.64], R2 ;  /* 0x000000020a007986 */ /* 0x0001e2000c101b10 */
[----:B------:R-:W-:Y:S05]  /*1490*/  BRA `(.L_x_8) ;  /* 0x00000000001c7947 */ /* 0x000fea0003800000 */
.L_x_7:
[----:B------:R-:W1:Y:S08]  /*14a0*/  LDC.64 R6, c[0x0][0x388] ;  /* 0x0000e200ff067b82 */ /* 0x000e700000000a00 */
[----:B0-----:R-:W0:Y:S01]  /*14b0*/  LDC.64 R4, c[0x0][0x390] ;  /* 0x0000e400ff047b82 */ /* 0x001e220000000a00 */
[----:B-1----:R-:W2:Y:S04]  /*14c0*/  LDG.E.64 R2, desc[UR16][R6.64] ;  /* 0x0000001006027981 */ /* 0x002ea8000c1e1b00 */
[----:B0-----:R-:W2:Y:S03]  /*14d0*/  LDG.E.64 R4, desc[UR16][R4.64] ;  /* 0x0000001004047981 */ /* 0x001ea6000c1e1b00 */
[----:B------:R-:W0:Y:S01]  /*14e0*/  LDC.64 R8, c[0x0][0x380] ;  /* 0x0000e000ff087b82 */ /* 0x000e220000000a00 */
[----:B--2---:R-:W-:-:S07]  /*14f0*/  DMUL R2, R2, R4 ;  /* 0x0000000402027228 */ /* 0x004fce0000000000 */
[----:B0-----:R1:W-:Y:S04]  /*1500*/  STG.E.64 desc[UR16][R8.64], R2 ;  /* 0x0000000208007986 */ /* 0x0013e8000c101b10 */
.L_x_8:
[----:B------:R-:W2:Y:S01]  /*1510*/  LDCU.64 UR12, c[0x0][0x390] ;  /* 0x00007200ff0c77ac */ /* 0x000ea20008000a00 */
[----:B------:R-:W3:Y:S01]  /*1520*/  LDCU.128 UR20, c[0x0][0x380] ;  /* 0x00007000ff1477ac */ /* 0x000ee20008000c00 */
[----:B------:R-:W-:Y:S02]  /*1530*/  ULEA UR9, UP0, UR4, 0x8, 0x3 ;  /* 0x0000000804097891 */ /* 0x000fe4000f8018ff */
[----:B------:R-:W-:Y:S02]  /*1540*/  USHF.R.S64 UR11, URZ, 0x1d, UR4 ;  /* 0x0000001dff0b7899 */ /* 0x000fe40008001004 */
[----:B------:R-:W-:Y:S02]  /*1550*/  ULOP3.LUT UR9, UR9, 0xfffffff8, URZ, 0xc0, !UPT ;  /* 0xfffffff809097892 */ /* 0x000fe4000f8ec0ff */
[----:B------:R-:W-:-:S04]  /*1560*/  ULEA.HI.X UR10, UR4, URZ, UR5, 0x3, UP0 ;  /* 0x000000ff040a7291 */ /* 0x000fc800080f1c05 */
[----:B------:R-:W-:Y:S02]  /*1570*/  ULOP3.LUT UR10, UR10, 0x7, URZ, 0xc0, !UPT ;  /* 0x000000070a0a7892 */ /* 0x000fe4000f8ec0ff */
[----:B--2---:R-:W-:Y:S02]  /*1580*/  UIADD3 UR5, UP1, UPT, UR9, UR12, URZ ;  /* 0x0000000c09057290 */ /* 0x004fe4000ff3e0ff */
[----:B---3--:R-:W-:Y:S02]  /*1590*/  UIADD3 UR7, UP0, UPT, UR9, UR22, URZ ;  /* 0x0000001609077290 */ /* 0x008fe4000ff1e0ff */
[----:B------:R-:W-:Y:S02]  /*15a0*/  UIADD3.X UR6, UPT, UPT, UR10, UR13, URZ, UP1, !UPT ;  /* 0x0000000d0a067290 */ /* 0x000fe40008ffe4ff */
[----:B------:R-:W-:Y:S01]  /*15b0*/  UIADD3.X UR8, UPT, UPT, UR10, UR23, URZ, UP0, !UPT ;  /* 0x000000170a087290 */ /* 0x000fe200087fe4ff */
[----:B------:R-:W-:Y:S01]  /*15c0*/  IMAD.U32 R4, RZ, RZ, UR5 ;  /* 0x00000005ff047e24 */ /* 0x000fe2000f8e00ff */
[----:B------:R-:W-:Y:S01]  /*15d0*/  UIADD3 UR11, UP0, UPT, UR11, UR20, URZ ;  /* 0x000000140b0b7290 */ /* 0x000fe2000ff1e0ff */
[----:B-1----:R-:W-:-:S02]  /*15e0*/  MOV R8, UR7 ;  /* 0x0000000700087c02 */ /* 0x002fc40008000f00 */
[----:B------:R-:W-:Y:S01]  /*15f0*/  MOV R5, UR6 ;  /* 0x0000000600057c02 */ /* 0x000fe20008000f00 */
[----:B------:R-:W-:Y:S01]  /*1600*/  IMAD.U32 R9, RZ, RZ, UR8 ;  /* 0x00000008ff097e24 */ /* 0x000fe2000f8e00ff */
[----:B------:R-:W-:Y:S01]  /*1610*/  ULEA.HI.X.SX32 UR5, UR4, UR21, 0x3, UP0 ;  /* 0x0000001504057291 */ /* 0x000fe200080f1eff */
[----:B------:R-:W-:-:S03]  /*1620*/  IMAD.U32 R6, RZ, RZ, UR11 ;  /* 0x0000000bff067e24 */ /* 0x000fc6000f8e00ff */
[----:B0-----:R-:W2:Y:S02]  /*1630*/  LDG.E.64 R2, desc[UR16][R8.64] ;  /* 0x0000001008027981 */ /* 0x001ea4000c1e1b00 */
[----:B------:R-:W-:Y:S02]  /*1640*/  IMAD.U32 R7, RZ, RZ, UR5 ;  /* 0x00000005ff077e24 */ /* 0x000fe4000f8e00ff */
[----:B------:R-:W2:Y:S04]  /*1650*/  LDG.E.64 R4, desc[UR16][R4.64] ;  /* 0x0000001004047981 */ /* 0x000ea8000c1e1b00 */
[----:B------:R-:W3:Y:S01]  /*1660*/  LDG.E.64 R6, desc[UR16][R6.64] ;  /* 0x0000001006067981 */ /* 0x000ee2000c1e1b00 */
[----:B------:R-:W-:Y:S02]  /*1670*/  UIADD3 UR5, UP0, UPT, UR9, UR20, URZ ;  /* 0x0000001409057290 */ /* 0x000fe4000ff1e0ff */
[----:B------:R-:W-:-:S02]  /*1680*/  UIADD3 UR4, UPT, UPT, UR4, 0x2, URZ ;  /* 0x0000000204047890 */ /* 0x000fc4000fffe0ff */
[----:B------:R-:W-:Y:S02]  /*1690*/  UIADD3.X UR6, UPT, UPT, UR10, UR21, URZ, UP0, !UPT ;  /* 0x000000150a067290 */ /* 0x000fe400087fe4ff */
[----:B------:R-:W-:Y:S01]  /*16a0*/  MOV R10, UR5 ;  /* 0x00000005000a7c02 */ /* 0x000fe20008000f00 */
[----:B------:R-:W-:-:S03]  /*16b0*/  UMOV UR5, URZ ;  /* 0x000000ff00057c82 */ /* 0x000fc60008000000 */
[----:B------:R-:W-:Y:S01]  /*16c0*/  IMAD.U32 R11, RZ, RZ, UR6 ;  /* 0x00000006ff0b7e24 */ /* 0x000fe2000f8e00ff */
[----:B--2---:R-:W-:-:S08]  /*16d0*/  DMUL R2, R2, R4 ;  /* 0x0000000402027228 */ /* 0x004fd00000000000 */
[----:B---3--:R-:W-:-:S07]  /*16e0*/  DMUL R2, R2, R6 ;  /* 0x0000000602027228 */ /* 0x008fce0000000000 */
[----:B------:R1:W-:Y:S04]  /*16f0*/  STG.E.64 desc[UR16][R10.64], R2 ;  /* 0x000000020a007986 */ /* 0x0003e8000c101b10 */
.L_x_6:
[----:B------:R-:W-:-:S04]  /*1700*/  LOP3.LUT R0, R0, 0x1, RZ, 0xc0, !PT ;  /* 0x0000000100007812 */ /* 0x000fc800078ec0ff */
[----:B------:R-:W-:-:S04]  /*1710*/  ISETP.NE.U32.AND P0, PT, R0, 0x1, PT ;  /* 0x000000010000780c */ /* 0x000fc80003f05070 */
[----:B------:R-:W-:-:S13]  /*1720*/  ISETP.NE.U32.AND.EX P0, PT, RZ, RZ, PT, P0 ;  /* 0x000000ffff00720c */ /* 0x000fda0003f05100 */
[----:B------:R-:W-:Y:S05]  /*1730*/  @P0 EXIT ;  /* 0x000000000000094d */ /* 0x000fea0003800000 */
[----:B------:R-:W-:-:S09]  /*1740*/  UISETP.NE.AND UP0, UPT, UR4, URZ, UPT ;  /* 0x000000ff0400728c */ /* 0x000fd2000bf05270 */
[----:B------:R-:W-:Y:S05]  /*1750*/  BRA.U !UP0, `(.L_x_9) ;  /* 0x0000000108787547 */ /* 0x000fea000b800000 */
[----:B------:R-:W2:Y:S01]  /*1760*/  LDCU.64 UR6, c[0x0][0x390] ;  /* 0x00007200ff0677ac */ /* 0x000ea20008000a00 */
[----:B------:R-:W3:Y:S01]  /*1770*/  LDCU.128 UR20, c[0x0][0x380] ;  /* 0x00007000ff1477ac */ /* 0x000ee20008000c00 */
[----:B------:R-:W-:Y:S02]  /*1780*/  USHF.L.U32 UR10, UR4, 0x3, URZ ;  /* 0x00000003040a7899 */ /* 0x000fe400080006ff */
[----:B------:R-:W-:Y:S02]  /*1790*/  UIADD3 UR12, UP2, UPT, URZ, URZ, URZ ;  /* 0x000000ffff0c7290 */ /* 0x000fe4000ff5e0ff */
[----:B------:R-:W-:Y:S02]  /*17a0*/  USHF.L.U64.HI UR11, UR4, 0x3, UR5 ;  /* 0x00000003040b7899 */ /* 0x000fe40008010205 */
[----:B------:R-:W-:Y:S02]  /*17b0*/  UIADD3.X UR5, UPT, UPT, UR4, -0x1, URZ, UP2, !UPT ;  /* 0xffffffff04057890 */ /* 0x000fe400097fe4ff */
[----:B--2---:R-:W-:-:S02]  /*17c0*/  UIADD3 UR6, UP1, UPT, UR10, UR6, URZ ;  /* 0x000000060a067290 */ /* 0x004fc4000ff3e0ff */
[----:B------:R-:W-:Y:S02]  /*17d0*/  USHF.R.S64 UR4, UR12, 0x1d, UR5 ;  /* 0x0000001d0c047899 */ /* 0x000fe40008001005 */
[----:B---3--:R-:W-:Y:S02]  /*17e0*/  UIADD3 UR8, UP0, UPT, UR10, UR22, URZ ;  /* 0x000000160a087290 */ /* 0x008fe4000ff1e0ff */
[----:B------:R-:W-:Y:S01]  /*17f0*/  UIADD3.X UR7, UPT, UPT, UR11, UR7, URZ, UP1, !UPT ;  /* 0x000000070b077290 */ /* 0x000fe20008ffe4ff */
[----:B0-----:R-:W-:Y:S01]  /*1800*/  MOV R4, UR6 ;  /* 0x0000000600047c02 */ /* 0x001fe20008000f00 */
[----:B------:R-:W-:Y:S02]  /*1810*/  UIADD3.X UR9, UPT, UPT, UR11, UR23, URZ, UP0, !UPT ;  /* 0x000000170b097290 */ /* 0x000fe400087fe4ff */
[----:B------:R-:W-:Y:S01]  /*1820*/  UIADD3 UR4, UP0, UPT, UR4, UR20, URZ ;  /* 0x0000001404047290 */ /* 0x000fe2000ff1e0ff */
[----:B------:R-:W-:Y:S02]  /*1830*/  IMAD.U32 R8, RZ, RZ, UR8 ;  /* 0x00000008ff087e24 */ /* 0x000fe4000f8e00ff */
[----:B------:R-:W-:Y:S01]  /*1840*/  IMAD.U32 R5, RZ, RZ, UR7 ;  /* 0x00000007ff057e24 */ /* 0x000fe2000f8e00ff */
[----:B------:R-:W-:Y:S01]  /*1850*/  ULEA.HI.X.SX32 UR5, UR5, UR21, 0x3, UP0 ;  /* 0x0000001505057291 */ /* 0x000fe200080f1eff */
[----:B------:R-:W-:Y:S01]  /*1860*/  IMAD.U32 R9, RZ, RZ, UR9 ;  /* 0x00000009ff097e24 */ /* 0x000fe2000f8e00ff */
[----:B------:R-:W-:-:S03]  /*1870*/  MOV R6, UR4 ;  /* 0x0000000400067c02 */ /* 0x000fc60008000f00 */
[----:B------:R-:W2:Y:S01]  /*1880*/  LDG.E.64 R4, desc[UR16][R4.64] ;  /* 0x0000001004047981 */ /* 0x000ea2000c1e1b00 */
[----:B------:R-:W-:-:S03]  /*1890*/  IMAD.U32 R7, RZ, RZ, UR5 ;  /* 0x00000005ff077e24 */ /* 0x000fc6000f8e00ff */
[----:B-1----:R-:W2:Y:S04]  /*18a0*/  LDG.E.64 R2, desc[UR16][R8.64] ;  /* 0x0000001008027981 */ /* 0x002ea8000c1e1b00 */
[----:B------:R-:W3:Y:S01]  /*18b0*/  LDG.E.64 R6, desc[UR16][R6.64] ;  /* 0x0000001006067981 */ /* 0x000ee2000c1e1b00 */
[----:B------:R-:W-:-:S04]  /*18c0*/  UIADD3 UR4, UP0, UPT, UR10, UR20, URZ ;  /* 0x000000140a047290 */ /* 0x000fc8000ff1e0ff */
[----:B------:R-:W-:Y:S02]  /*18d0*/  UIADD3.X UR5, UPT, UPT, UR11, UR21, URZ, UP0, !UPT ;  /* 0x000000150b057290 */ /* 0x000fe400087fe4ff */
[----:B------:R-:W-:-:S04]  /*18e0*/  IMAD.U32 R10, RZ, RZ, UR4 ;  /* 0x00000004ff0a7e24 */ /* 0x000fc8000f8e00ff */
[----:B------:R-:W-:Y:S01]  /*18f0*/  MOV R11, UR5 ;  /* 0x00000005000b7c02 */ /* 0x000fe20008000f00 */
[----:B--2---:R-:W-:-:S08]  /*1900*/  DMUL R2, R2, R4 ;  /* 0x0000000402027228 */ /* 0x004fd00000000000 */
[----:B---3--:R-:W-:-:S07]  /*1910*/  DMUL R2, R2, R6 ;  /* 0x0000000602027228 */ /* 0x008fce0000000000 */
[----:B------:R-:W-:Y:S01]  /*1920*/  STG.E.64 desc[UR16][R10.64], R2 ;  /* 0x000000020a007986 */ /* 0x000fe2000c101b10 */
[----:B------:R-:W-:Y:S05]  /*1930*/  EXIT ;  /* 0x000000000000794d */ /* 0x000fea0003800000 */
.L_x_9:
[----:B------:R-:W1:Y:S08]  /*1940*/  LDC.64 R6, c[0x0][0x388] ;  /* 0x0000e200ff067b82 */ /* 0x000e700000000a00 */
[----:B0-----:R-:W0:Y:S01]  /*1950*/  LDC.64 R4, c[0x0][0x390] ;  /* 0x0000e400ff047b82 */ /* 0x001e220000000a00 */
[----:B-1----:R-:W2:Y:S04]  /*1960*/  LDG.E.64 R2, desc[UR16][R6.64] ;  /* 0x0000001006027981 */ /* 0x002ea8000c1e1b00 */
[----:B0-----:R-:W2:Y:S03]  /*1970*/  LDG.E.64 R4, desc[UR16][R4.64] ;  /* 0x0000001004047981 */ /* 0x001ea6000c1e1b00 */
[----:B------:R-:W0:Y:S01]  /*1980*/  LDC.64 R8, c[0x0][0x380] ;  /* 0x0000e000ff087b82 */ /* 0x000e220000000a00 */
[----:B--2---:R-:W-:-:S07]  /*1990*/  DMUL R2, R2, R4 ;  /* 0x0000000402027228 */ /* 0x004fce0000000000 */
[----:B0-----:R-:W-:Y:S01]  /*19a0*/  STG.E.64 desc[UR16][R8.64], R2 ;  /* 0x0000000208007986 */ /* 0x001fe2000c101b10 */
[----:B------:R-:W-:Y:S05]  /*19b0*/  EXIT ;  /* 0x000000000000794d */ /* 0x000fea0003800000 */
.L_x_0:
[----:B------:R-:W1:Y:S01]  /*19c0*/  LDCU.64 UR4, c[0x0][0x390] ;  /* 0x00007200ff0477ac */ /* 0x000e620008000a00 */
[C---:B------:R-:W-:Y:S01]  /*19d0*/  IMAD.SHL.U32 R8, R2.reuse, 0x8, RZ ;  /* 0x0000000802087824 */ /* 0x040fe200078e00ff */
[----:B------:R-:W-:Y:S01]  /*19e0*/  SHF.L.U64.HI R0, R2, 0x3, R3 ;  /* 0x0000000302007819 */ /* 0x000fe20000010203 */
[----:B------:R-:W2:Y:S03]  /*19f0*/  LDCU.128 UR8, c[0x0][0x380] ;  /* 0x00007000ff0877ac */ /* 0x000ea60008000c00 */
[C---:B-1----:R-:W-:Y:S02]  /*1a00*/  IADD3 R4, P1, PT, R8.reuse, UR4, RZ ;  /* 0x0000000408047c10 */ /* 0x042fe4000ff3e0ff */
[----:B--2---:R-:W-:Y:S02]  /*1a10*/  IADD3 R6, P0, PT, R8, UR10, RZ ;  /* 0x0000000a08067c10 */ /* 0x004fe4000ff1e0ff */
[----:B------:R-:W-:-:S02]  /*1a20*/  IADD3.X R5, PT, PT, R0, UR5, RZ, P1, !PT ;  /* 0x0000000500057c10 */ /* 0x000fc40008ffe4ff */
[----:B------:R-:W-:-:S04]  /*1a30*/  IADD3.X R7, PT, PT, R0, UR11, RZ, P0, !PT ;  /* 0x0000000b00077c10 */ /* 0x000fc800087fe4ff */
[----:B0-----:R-:W2:Y:S04]  /*1a40*/  LDG.E.64 R4, desc[UR16][R4.64+-0x8] ;  /* 0xfffff81004047981 */ /* 0x001ea8000c1e1b00 */
[----:B------:R-:W2:Y:S01]  /*1a50*/  LDG.E.64 R2, desc[UR16][R6.64+-0x8] ;  /* 0xfffff81006027981 */ /* 0x000ea2000c1e1b00 */
[----:B------:R-:W-:-:S04]  /*1a60*/  IADD3 R8, P0, PT, R8, UR8, RZ ;  /* 0x0000000808087c10 */ /* 0x000fc8000ff1e0ff */
[----:B------:R-:W-:Y:S01]  /*1a70*/  IADD3.X R9, PT, PT, R0, UR9, RZ, P0, !PT ;  /* 0x0000000900097c10 */ /* 0x000fe200087fe4ff */
[----:B--2---:R-:W-:-:S07]  /*1a80*/  DMUL R2, R2, R4 ;  /* 0x0000000402027228 */ /* 0x004fce0000000000 */
[----:B------:R-:W-:Y:S01]  /*1a90*/  STG.E.64 desc[UR16][R8.64+-0x8], R2 ;  /* 0xfffff80208007986 */ /* 0x000fe2000c101b10 */
[----:B------:R-:W-:Y:S05]  /*1aa0*/  EXIT ;  /* 0x000000000000794d */ /* 0x000fea0003800000 */
.L_x_10:
[----:B------:R-:W-:-:S00]  /*1ab0*/  BRA `(.L_x_10) ;  /* 0xfffffffc00fc7947 */ /* 0x000fc0000383ffff */
[----:B------:R-:W-:-:S00]  /*1ac0*/  NOP ;  /* 0x0000000000007918 */ /* 0x000fc00000000000 */
        /* <DEDUP_REMOVED lines=11> */
.L_x_11:


//--------------------- .nv.shared.reserved.0     --------------------------
	.section	.nv.shared.reserved.0,"aw",@nobits
	.weak		__nv_reservedSMEM_offset_0_alias
	.size		__nv_reservedSMEM_offset_0_alias, 0, 64
	.other		__nv_reservedSMEM_offset_0_alias,@"STO_CUDA_RESERVED_SHARED STV_DEFAULT"
__nv_reservedSMEM_offset_0_alias:
	.zero		0
	.zero		64


//--------------------- .nv.constant0._Z12vecMultiTestPdS_S_yy --------------------------
	.section	.nv.constant0._Z12vecMultiTestPdS_S_yy,"a",@progbits
	.sectionflags	@""
	.align	4
.nv.constant0._Z12vecMultiTestPdS_S_yy:
	.zero		936


//--------------------- SYMBOLS --------------------------

	.type		.nv.reservedSmem.offset0,@object
	.size		.nv.reservedSmem.offset0,0x4
